//
// Generated by NVIDIA NVVM Compiler
//
// Compiler Build ID: CL-36424714
// Cuda compilation tools, release 13.0, V13.0.88
// Based on NVVM 20.0.0
//

.version 9.0
.target sm_100
.address_size 64

	// .globl	_Z5provaPbilPi
.extern .func  (.param .b32 func_retval0) vprintf
(
	.param .b64 vprintf_param_0,
	.param .b64 vprintf_param_1
)
;
.global .align 1 .b8 $str[58] = {78, 101, 108, 108, 97, 32, 112, 111, 115, 105, 122, 105, 111, 110, 101, 32, 37, 100, 32, 101, 32, 110, 101, 108, 108, 97, 32, 112, 111, 115, 105, 122, 105, 111, 110, 101, 32, 37, 100, 32, 104, 97, 110, 110, 111, 32, 101, 110, 116, 114, 97, 109, 98, 105, 32, 49, 10};
.global .align 1 .b8 $str$1[44] = {81, 117, 105, 110, 100, 105, 32, 116, 101, 111, 114, 105, 99, 97, 109, 101, 110, 116, 101, 32, 110, 111, 110, 32, 99, 105, 32, 115, 111, 110, 111, 32, 115, 111, 108, 117, 122, 105, 111, 110, 105, 10, 10};
.global .align 1 .b8 $str$2[29] = {72, 111, 32, 99, 111, 110, 116, 114, 111, 108, 108, 97, 116, 111, 32, 108, 97, 32, 100, 105, 97, 103, 111, 110, 97, 108, 101, 10};

.visible .entry _Z5provaPbilPi(
	.param .u64 .ptr .align 1 _Z5provaPbilPi_param_0,
	.param .u32 _Z5provaPbilPi_param_1,
	.param .u64 _Z5provaPbilPi_param_2,
	.param .u64 .ptr .align 1 _Z5provaPbilPi_param_3
)
{
	.reg .pred 	%p<13>;
	.reg .b16 	%rs<9>;
	.reg .b32 	%r<47>;
	.reg .b32 	%f<6>;
	.reg .b64 	%rd<22>;

	ld.param.u64 	%rd10, [_Z5provaPbilPi_param_0];
	ld.param.u32 	%r15, [_Z5provaPbilPi_param_1];
	ld.param.u64 	%rd8, [_Z5provaPbilPi_param_2];
	ld.param.u64 	%rd9, [_Z5provaPbilPi_param_3];
	cvta.to.global.u64 	%rd1, %rd10;
	mov.u32 	%r16, %ctaid.x;
	mov.u32 	%r17, %ntid.x;
	mul.lo.s32 	%r1, %r16, %r17;
	mov.u32 	%r18, %nctaid.x;
	mul.lo.s32 	%r19, %r17, %r18;
	cvt.u64.u32 	%rd2, %r19;
	and.b64  	%rd11, %rd8, -4294967296;
	setp.ne.s64 	%p1, %rd11, 0;
	@%p1 bra 	$L__BB0_2;
	cvt.u32.u64 	%r20, %rd2;
	cvt.u32.u64 	%r21, %rd8;
	div.u32 	%r22, %r21, %r20;
	cvt.u64.u32 	%rd21, %r22;
	bra.uni 	$L__BB0_3;
$L__BB0_2:
	div.s64 	%rd21, %rd8, %rd2;
$L__BB0_3:
	cvt.rn.f32.s64 	%f2, %rd21;
	add.f32 	%f1, %f2, 0f3F800000;
	setp.leu.f32 	%p2, %f1, 0f00000000;
	@%p2 bra 	$L__BB0_16;
	shr.u32 	%r24, %r15, 31;
	add.s32 	%r25, %r15, %r24;
	shr.s32 	%r2, %r25, 1;
	neg.s32 	%r3, %r2;
	mul.lo.s32 	%r4, %r15, %r15;
	mov.u32 	%r26, %tid.x;
	add.s32 	%r5, %r1, %r26;
	cvta.to.global.u64 	%rd6, %rd9;
	mov.b32 	%r45, 0;
$L__BB0_5:
	cvt.u32.u64 	%r27, %rd2;
	mad.lo.s32 	%r28, %r45, %r27, %r5;
	cvt.s64.s32 	%rd7, %r28;
	setp.le.s64 	%p3, %rd8, %rd7;
	@%p3 bra 	$L__BB0_13;
	add.s64 	%rd12, %rd1, %rd7;
	ld.global.u8 	%rs1, [%rd12];
	setp.eq.s16 	%p4, %rs1, 0;
	@%p4 bra 	$L__BB0_13;
	cvt.u32.u64 	%r29, %rd7;
	setp.lt.s32 	%p5, %r15, 1;
	div.s32 	%r30, %r29, %r15;
	mul.lo.s32 	%r31, %r30, %r15;
	sub.s32 	%r32, %r29, %r31;
	setp.lt.s32 	%p6, %r32, %r2;
	selp.b32 	%r33, %r2, %r3, %p6;
	add.s32 	%r34, %r32, %r33;
	cvt.rn.f32.s32 	%f3, %r30;
	cvt.rzi.s32.f32 	%r7, %f3;
	mul.lo.s32 	%r46, %r34, %r15;
	@%p5 bra 	$L__BB0_13;
	mul.lo.s32 	%r9, %r7, %r15;
	add.s32 	%r10, %r46, %r15;
$L__BB0_9:
	cvt.s64.s32 	%rd13, %r46;
	add.s64 	%rd14, %rd1, %rd13;
	ld.global.u8 	%rs2, [%rd14];
	setp.eq.s16 	%p7, %rs2, 0;
	@%p7 bra 	$L__BB0_12;
	rem.s32 	%r12, %r46, %r15;
	setp.eq.s32 	%p8, %r12, %r7;
	@%p8 bra 	$L__BB0_12;
	add.s32 	%r35, %r12, %r9;
	cvt.s64.s32 	%rd15, %r35;
	add.s64 	%rd16, %rd1, %rd15;
	mov.b16 	%rs3, 1;
	st.global.u8 	[%rd16], %rs3;
	atom.global.add.u32 	%r36, [%rd6], 1;
$L__BB0_12:
	add.s32 	%r46, %r46, 1;
	setp.lt.s32 	%p9, %r46, %r10;
	@%p9 bra 	$L__BB0_9;
$L__BB0_13:
	cvt.u32.u64 	%r37, %rd7;
	bar.sync 	0;
	setp.ge.s32 	%p10, %r37, %r4;
	@%p10 bra 	$L__BB0_15;
	div.s32 	%r39, %r37, %r15;
	mul.lo.s32 	%r40, %r39, %r15;
	sub.s32 	%r41, %r37, %r40;
	cvt.rn.f32.s32 	%f4, %r39;
	cvt.rzi.s32.f32 	%r42, %f4;
	mad.lo.s32 	%r43, %r42, %r15, %r41;
	cvt.s64.s32 	%rd17, %r43;
	add.s64 	%rd18, %rd1, %rd17;
	ld.global.u8 	%rs4, [%rd18];
	mad.lo.s32 	%r44, %r41, %r15, %r42;
	cvt.s64.s32 	%rd19, %r44;
	add.s64 	%rd20, %rd1, %rd19;
	ld.global.u8 	%rs5, [%rd20];
	or.b16  	%rs6, %rs5, %rs4;
	and.b16  	%rs7, %rs6, 255;
	setp.ne.s16 	%p11, %rs7, 0;
	selp.u16 	%rs8, 1, 0, %p11;
	st.global.u8 	[%rd18], %rs8;
$L__BB0_15:
	add.s32 	%r45, %r45, 1;
	cvt.rn.f32.u32 	%f5, %r45;
	setp.gt.f32 	%p12, %f1, %f5;
	@%p12 bra 	$L__BB0_5;
$L__BB0_16:
	bar.sync 	0;
	ret;

}
	// .globl	_Z14checkDiagonalePbi
.visible .entry _Z14checkDiagonalePbi(
	.param .u64 .ptr .align 1 _Z14checkDiagonalePbi_param_0,
	.param .u32 _Z14checkDiagonalePbi_param_1
)
{
	.local .align 8 .b8 	__local_depot1[8];
	.reg .b64 	%SP;
	.reg .b64 	%SPL;
	.reg .pred 	%p<7>;
	.reg .b16 	%rs<3>;
	.reg .b32 	%r<22>;
	.reg .b64 	%rd<15>;

	mov.u64 	%SPL, __local_depot1;
	cvta.local.u64 	%SP, %SPL;
	ld.param.u64 	%rd2, [_Z14checkDiagonalePbi_param_0];
	ld.param.u32 	%r5, [_Z14checkDiagonalePbi_param_1];
	mov.u32 	%r6, %ctaid.x;
	mov.u32 	%r7, %ntid.x;
	mov.u32 	%r8, %tid.x;
	mad.lo.s32 	%r9, %r6, %r7, %r8;
	add.s32 	%r2, %r5, 1;
	rem.s32 	%r10, %r9, %r2;
	setp.ne.s32 	%p1, %r10, 0;
	mul.lo.s32 	%r11, %r5, %r5;
	setp.ge.s32 	%p2, %r9, %r11;
	or.pred  	%p3, %p1, %p2;
	@%p3 bra 	$L__BB1_4;
	cvta.to.global.u64 	%rd3, %rd2;
	shr.u32 	%r12, %r5, 31;
	add.s32 	%r13, %r5, %r12;
	shr.s32 	%r14, %r13, 1;
	mul.lo.s32 	%r3, %r2, %r14;
	cvt.s64.s32 	%rd4, %r9;
	add.s64 	%rd1, %rd3, %rd4;
	ld.global.u8 	%rs1, [%rd1];
	setp.ne.s16 	%p4, %rs1, 1;
	@%p4 bra 	$L__BB1_4;
	cvt.s64.s32 	%rd5, %r3;
	add.s64 	%rd6, %rd1, %rd5;
	ld.global.u8 	%rs2, [%rd6];
	setp.ne.s16 	%p5, %rs2, 1;
	@%p5 bra 	$L__BB1_4;
	add.s32 	%r15, %r3, %r9;
	add.u64 	%rd7, %SP, 0;
	add.u64 	%rd8, %SPL, 0;
	st.local.v2.u32 	[%rd8], {%r9, %r15};
	mov.u64 	%rd9, $str;
	cvta.global.u64 	%rd10, %rd9;
	{ // callseq 0, 0
	.param .b64 param0;
	st.param.b64 	[param0], %rd10;
	.param .b64 param1;
	st.param.b64 	[param1], %rd7;
	.param .b32 retval0;
	call.uni (retval0), 
	vprintf, 
	(
	param0, 
	param1
	);
	ld.param.b32 	%r16, [retval0];
	} // callseq 0
	mov.u64 	%rd11, $str$1;
	cvta.global.u64 	%rd12, %rd11;
	{ // callseq 1, 0
	.param .b64 param0;
	st.param.b64 	[param0], %rd12;
	.param .b64 param1;
	st.param.b64 	[param1], 0;
	.param .b32 retval0;
	call.uni (retval0), 
	vprintf, 
	(
	param0, 
	param1
	);
	ld.param.b32 	%r18, [retval0];
	} // callseq 1
$L__BB1_4:
	setp.ne.s32 	%p6, %r9, 0;
	@%p6 bra 	$L__BB1_6;
	mov.u64 	%rd13, $str$2;
	cvta.global.u64 	%rd14, %rd13;
	{ // callseq 2, 0
	.param .b64 param0;
	st.param.b64 	[param0], %rd14;
	.param .b64 param1;
	st.param.b64 	[param1], 0;
	.param .b32 retval0;
	call.uni (retval0), 
	vprintf, 
	(
	param0, 
	param1
	);
	ld.param.b32 	%r20, [retval0];
	} // callseq 2
$L__BB1_6:
	bar.sync 	0;
	ret;

}
	// .globl	_Z8checkRowPbPiiS0_S_S_
.visible .entry _Z8checkRowPbPiiS0_S_S_(
	.param .u64 .ptr .align 1 _Z8checkRowPbPiiS0_S_S__param_0,
	.param .u64 .ptr .align 1 _Z8checkRowPbPiiS0_S_S__param_1,
	.param .u32 _Z8checkRowPbPiiS0_S_S__param_2,
	.param .u64 .ptr .align 1 _Z8checkRowPbPiiS0_S_S__param_3,
	.param .u64 .ptr .align 1 _Z8checkRowPbPiiS0_S_S__param_4,
	.param .u64 .ptr .align 1 _Z8checkRowPbPiiS0_S_S__param_5
)
{
	.reg .pred 	%p<40>;
	.reg .b16 	%rs<9>;
	.reg .b32 	%r<96>;
	.reg .b64 	%rd<42>;

	ld.param.u64 	%rd14, [_Z8checkRowPbPiiS0_S_S__param_0];
	ld.param.u64 	%rd15, [_Z8checkRowPbPiiS0_S_S__param_1];
	ld.param.u32 	%r36, [_Z8checkRowPbPiiS0_S_S__param_2];
	ld.param.u64 	%rd16, [_Z8checkRowPbPiiS0_S_S__param_3];
	ld.param.u64 	%rd13, [_Z8checkRowPbPiiS0_S_S__param_4];
	cvta.to.global.u64 	%rd1, %rd16;
	cvta.to.global.u64 	%rd2, %rd14;
	cvta.to.global.u64 	%rd3, %rd15;
	mov.u32 	%r37, %ctaid.x;
	mov.u32 	%r38, %ntid.x;
	mov.u32 	%r39, %tid.x;
	mad.lo.s32 	%r1, %r37, %r38, %r39;
	setp.ge.s32 	%p1, %r1, %r36;
	@%p1 bra 	$L__BB2_62;
	mul.wide.s32 	%rd17, %r1, 4;
	add.s64 	%rd18, %rd3, %rd17;
	ld.global.u32 	%r40, [%rd18];
	setp.ne.s32 	%p2, %r40, -1;
	@%p2 bra 	$L__BB2_62;
	cvt.s64.s32 	%rd19, %r1;
	cvta.to.global.u64 	%rd20, %rd13;
	add.s64 	%rd4, %rd20, %rd19;
	ld.global.u8 	%rs1, [%rd4];
	setp.ne.s16 	%p3, %rs1, 0;
	@%p3 bra 	$L__BB2_62;
	setp.lt.s32 	%p4, %r36, 1;
	@%p4 bra 	$L__BB2_60;
	mul.lo.s32 	%r2, %r36, %r1;
	shr.u32 	%r3, %r36, 1;
	and.b32  	%r4, %r36, 3;
	setp.lt.u32 	%p5, %r36, 4;
	mov.b32 	%r94, 0;
	@%p5 bra 	$L__BB2_47;
	and.b32  	%r94, %r36, 2147483644;
	mov.b32 	%r86, 0;
$L__BB2_6:
	add.s32 	%r43, %r86, %r2;
	cvt.s64.s32 	%rd21, %r43;
	add.s64 	%rd5, %rd2, %rd21;
	ld.global.u8 	%rs2, [%rd5];
	setp.ne.s16 	%p6, %rs2, 1;
	mul.wide.u32 	%rd22, %r86, 4;
	add.s64 	%rd6, %rd3, %rd22;
	add.s32 	%r44, %r86, %r3;
	mul.wide.u32 	%rd23, %r44, 4;
	add.s64 	%rd7, %rd3, %rd23;
	@%p6 bra 	$L__BB2_16;
	ld.global.u32 	%r87, [%rd6];
	setp.ne.s32 	%p7, %r87, 0;
	@%p7 bra 	$L__BB2_14;
	mov.b32 	%r45, 1;
	st.global.u32 	[%rd6], %r45;
	setp.lt.u32 	%p8, %r86, %r3;
	@%p8 bra 	$L__BB2_11;
	sub.s32 	%r46, %r86, %r3;
	mul.wide.u32 	%rd24, %r46, 4;
	add.s64 	%rd25, %rd3, %rd24;
	ld.global.u32 	%r47, [%rd25];
	setp.ne.s32 	%p9, %r47, 1;
	@%p9 bra 	$L__BB2_13;
	mov.b32 	%r48, 1;
	st.global.u32 	[%rd1+4], %r48;
	bra.uni 	$L__BB2_13;
$L__BB2_11:
	ld.global.u32 	%r49, [%rd7];
	setp.ne.s32 	%p10, %r49, 1;
	@%p10 bra 	$L__BB2_13;
	mov.b32 	%r50, 1;
	st.global.u32 	[%rd1+4], %r50;
$L__BB2_13:
	mov.b32 	%r51, 1;
	st.global.u32 	[%rd1], %r51;
	ld.global.u32 	%r87, [%rd6];
$L__BB2_14:
	setp.ne.s32 	%p11, %r87, -1;
	@%p11 bra 	$L__BB2_16;
	mov.b32 	%r52, 1;
	st.global.u32 	[%rd1+4], %r52;
$L__BB2_16:
	add.s32 	%r10, %r86, 1;
	ld.global.u8 	%rs3, [%rd5+1];
	setp.ne.s16 	%p12, %rs3, 1;
	@%p12 bra 	$L__BB2_26;
	ld.global.u32 	%r88, [%rd6+4];
	setp.ne.s32 	%p13, %r88, 0;
	@%p13 bra 	$L__BB2_24;
	mov.b32 	%r53, 1;
	st.global.u32 	[%rd6+4], %r53;
	setp.lt.u32 	%p14, %r10, %r3;
	@%p14 bra 	$L__BB2_21;
	sub.s32 	%r54, %r10, %r3;
	mul.wide.u32 	%rd26, %r54, 4;
	add.s64 	%rd27, %rd3, %rd26;
	ld.global.u32 	%r55, [%rd27];
	setp.ne.s32 	%p15, %r55, 1;
	@%p15 bra 	$L__BB2_23;
	mov.b32 	%r56, 1;
	st.global.u32 	[%rd1+4], %r56;
	bra.uni 	$L__BB2_23;
$L__BB2_21:
	ld.global.u32 	%r57, [%rd7+4];
	setp.ne.s32 	%p16, %r57, 1;
	@%p16 bra 	$L__BB2_23;
	mov.b32 	%r58, 1;
	st.global.u32 	[%rd1+4], %r58;
$L__BB2_23:
	mov.b32 	%r59, 1;
	st.global.u32 	[%rd1], %r59;
	ld.global.u32 	%r88, [%rd6+4];
$L__BB2_24:
	setp.ne.s32 	%p17, %r88, -1;
	@%p17 bra 	$L__BB2_26;
	mov.b32 	%r60, 1;
	st.global.u32 	[%rd1+4], %r60;
$L__BB2_26:
	add.s32 	%r14, %r86, 2;
	ld.global.u8 	%rs4, [%rd5+2];
	setp.ne.s16 	%p18, %rs4, 1;
	@%p18 bra 	$L__BB2_36;
	ld.global.u32 	%r89, [%rd6+8];
	setp.ne.s32 	%p19, %r89, 0;
	@%p19 bra 	$L__BB2_34;
	mov.b32 	%r61, 1;
	st.global.u32 	[%rd6+8], %r61;
	setp.lt.u32 	%p20, %r14, %r3;
	@%p20 bra 	$L__BB2_31;
	sub.s32 	%r62, %r14, %r3;
	mul.wide.u32 	%rd28, %r62, 4;
	add.s64 	%rd29, %rd3, %rd28;
	ld.global.u32 	%r63, [%rd29];
	setp.ne.s32 	%p21, %r63, 1;
	@%p21 bra 	$L__BB2_33;
	mov.b32 	%r64, 1;
	st.global.u32 	[%rd1+4], %r64;
	bra.uni 	$L__BB2_33;
$L__BB2_31:
	ld.global.u32 	%r65, [%rd7+8];
	setp.ne.s32 	%p22, %r65, 1;
	@%p22 bra 	$L__BB2_33;
	mov.b32 	%r66, 1;
	st.global.u32 	[%rd1+4], %r66;
$L__BB2_33:
	mov.b32 	%r67, 1;
	st.global.u32 	[%rd1], %r67;
	ld.global.u32 	%r89, [%rd6+8];
$L__BB2_34:
	setp.ne.s32 	%p23, %r89, -1;
	@%p23 bra 	$L__BB2_36;
	mov.b32 	%r68, 1;
	st.global.u32 	[%rd1+4], %r68;
$L__BB2_36:
	add.s32 	%r18, %r86, 3;
	ld.global.u8 	%rs5, [%rd5+3];
	setp.ne.s16 	%p24, %rs5, 1;
	@%p24 bra 	$L__BB2_46;
	ld.global.u32 	%r90, [%rd6+12];
	setp.ne.s32 	%p25, %r90, 0;
	@%p25 bra 	$L__BB2_44;
	mov.b32 	%r69, 1;
	st.global.u32 	[%rd6+12], %r69;
	setp.lt.u32 	%p26, %r18, %r3;
	@%p26 bra 	$L__BB2_41;
	sub.s32 	%r70, %r18, %r3;
	mul.wide.u32 	%rd30, %r70, 4;
	add.s64 	%rd31, %rd3, %rd30;
	ld.global.u32 	%r71, [%rd31];
	setp.ne.s32 	%p27, %r71, 1;
	@%p27 bra 	$L__BB2_43;
	mov.b32 	%r72, 1;
	st.global.u32 	[%rd1+4], %r72;
	bra.uni 	$L__BB2_43;
$L__BB2_41:
	ld.global.u32 	%r73, [%rd7+12];
	setp.ne.s32 	%p28, %r73, 1;
	@%p28 bra 	$L__BB2_43;
	mov.b32 	%r74, 1;
	st.global.u32 	[%rd1+4], %r74;
$L__BB2_43:
	mov.b32 	%r75, 1;
	st.global.u32 	[%rd1], %r75;
	ld.global.u32 	%r90, [%rd6+12];
$L__BB2_44:
	setp.ne.s32 	%p29, %r90, -1;
	@%p29 bra 	$L__BB2_46;
	mov.b32 	%r76, 1;
	st.global.u32 	[%rd1+4], %r76;
$L__BB2_46:
	add.s32 	%r86, %r86, 4;
	setp.ne.s32 	%p30, %r86, %r94;
	@%p30 bra 	$L__BB2_6;
$L__BB2_47:
	setp.eq.s32 	%p31, %r4, 0;
	@%p31 bra 	$L__BB2_60;
	cvt.u64.u32 	%rd32, %r36;
	shl.b64 	%rd33, %rd32, 1;
	and.b64  	%rd10, %rd33, 8589934588;
	neg.s64 	%rd8, %rd10;
	mul.wide.u32 	%rd34, %r94, 4;
	add.s64 	%rd41, %rd3, %rd34;
	add.s32 	%r93, %r94, %r2;
	neg.s32 	%r92, %r4;
$L__BB2_49:
	.pragma "nounroll";
	cvt.s64.s32 	%rd35, %r93;
	add.s64 	%rd36, %rd2, %rd35;
	ld.global.u8 	%rs6, [%rd36];
	setp.ne.s16 	%p32, %rs6, 1;
	@%p32 bra 	$L__BB2_59;
	ld.global.u32 	%r95, [%rd41];
	setp.ne.s32 	%p33, %r95, 0;
	@%p33 bra 	$L__BB2_57;
	mov.b32 	%r77, 1;
	st.global.u32 	[%rd41], %r77;
	setp.lt.u32 	%p34, %r94, %r3;
	@%p34 bra 	$L__BB2_54;
	add.s64 	%rd37, %rd41, %rd8;
	ld.global.u32 	%r78, [%rd37];
	setp.ne.s32 	%p35, %r78, 1;
	@%p35 bra 	$L__BB2_56;
	mov.b32 	%r79, 1;
	st.global.u32 	[%rd1+4], %r79;
	bra.uni 	$L__BB2_56;
$L__BB2_54:
	add.s64 	%rd38, %rd41, %rd10;
	ld.global.u32 	%r80, [%rd38];
	setp.ne.s32 	%p36, %r80, 1;
	@%p36 bra 	$L__BB2_56;
	mov.b32 	%r81, 1;
	st.global.u32 	[%rd1+4], %r81;
$L__BB2_56:
	mov.b32 	%r82, 1;
	st.global.u32 	[%rd1], %r82;
	ld.global.u32 	%r95, [%rd41];
$L__BB2_57:
	setp.ne.s32 	%p37, %r95, -1;
	@%p37 bra 	$L__BB2_59;
	mov.b32 	%r83, 1;
	st.global.u32 	[%rd1+4], %r83;
$L__BB2_59:
	add.s32 	%r94, %r94, 1;
	add.s64 	%rd41, %rd41, 4;
	add.s32 	%r93, %r93, 1;
	add.s32 	%r92, %r92, 1;
	setp.ne.s32 	%p38, %r92, 0;
	@%p38 bra 	$L__BB2_49;
$L__BB2_60:
	mov.b16 	%rs7, 1;
	st.global.u8 	[%rd4], %rs7;
	shr.u32 	%r84, %r36, 31;
	add.s32 	%r85, %r36, %r84;
	shr.s32 	%r35, %r85, 1;
	setp.ge.s32 	%p39, %r1, %r35;
	@%p39 bra 	$L__BB2_62;
	cvt.s64.s32 	%rd39, %r35;
	add.s64 	%rd40, %rd4, %rd39;
	mov.b16 	%rs8, 1;
	st.global.u8 	[%rd40], %rs8;
$L__BB2_62:
	bar.sync 	0;
	ret;

}
	// .globl	_Z13checkSolutionPiiS_Pb
.visible .entry _Z13checkSolutionPiiS_Pb(
	.param .u64 .ptr .align 1 _Z13checkSolutionPiiS_Pb_param_0,
	.param .u32 _Z13checkSolutionPiiS_Pb_param_1,
	.param .u64 .ptr .align 1 _Z13checkSolutionPiiS_Pb_param_2,
	.param .u64 .ptr .align 1 _Z13checkSolutionPiiS_Pb_param_3
)
{
	.reg .pred 	%p<22>;
	.reg .b16 	%rs<6>;
	.reg .b32 	%r<51>;
	.reg .b64 	%rd<23>;

	ld.param.u64 	%rd6, [_Z13checkSolutionPiiS_Pb_param_0];
	ld.param.u32 	%r17, [_Z13checkSolutionPiiS_Pb_param_1];
	ld.param.u64 	%rd7, [_Z13checkSolutionPiiS_Pb_param_2];
	ld.param.u64 	%rd8, [_Z13checkSolutionPiiS_Pb_param_3];
	cvta.to.global.u64 	%rd1, %rd7;
	cvta.to.global.u64 	%rd2, %rd6;
	cvta.to.global.u64 	%rd3, %rd8;
	mov.u32 	%r18, %ctaid.x;
	mov.u32 	%r19, %ntid.x;
	mov.u32 	%r20, %tid.x;
	mad.lo.s32 	%r1, %r18, %r19, %r20;
	setp.ge.s32 	%p1, %r1, %r17;
	@%p1 bra 	$L__BB3_28;
	mul.lo.s32 	%r2, %r17, %r1;
	add.s32 	%r3, %r2, %r1;
	setp.lt.s32 	%p2, %r1, 1;
	@%p2 bra 	$L__BB3_28;
	mul.wide.u32 	%rd9, %r1, 4;
	add.s64 	%rd4, %rd2, %rd9;
	add.s32 	%r21, %r2, 1;
	max.s32 	%r4, %r3, %r21;
	sub.s32 	%r22, %r4, %r2;
	and.b32  	%r5, %r22, 3;
	setp.eq.s32 	%p3, %r5, 0;
	mov.u32 	%r49, %r2;
	@%p3 bra 	$L__BB3_9;
	neg.s32 	%r47, %r5;
	add.s32 	%r49, %r2, %r5;
	mov.u32 	%r48, %r2;
$L__BB3_4:
	.pragma "nounroll";
	cvt.s64.s32 	%rd10, %r48;
	add.s64 	%rd11, %rd3, %rd10;
	ld.global.u8 	%rs1, [%rd11];
	setp.ne.s16 	%p4, %rs1, 1;
	@%p4 bra 	$L__BB3_8;
	ld.global.u32 	%r23, [%rd4];
	setp.ne.s32 	%p5, %r23, -1;
	@%p5 bra 	$L__BB3_8;
	rem.s32 	%r24, %r48, %r17;
	mul.wide.s32 	%rd12, %r24, 4;
	add.s64 	%rd13, %rd2, %rd12;
	ld.global.u32 	%r25, [%rd13];
	setp.ne.s32 	%p6, %r25, -1;
	@%p6 bra 	$L__BB3_8;
	mov.b32 	%r26, 1;
	st.global.u32 	[%rd1+4], %r26;
$L__BB3_8:
	add.s32 	%r48, %r48, 1;
	add.s32 	%r47, %r47, 1;
	setp.ne.s32 	%p7, %r47, 0;
	@%p7 bra 	$L__BB3_4;
$L__BB3_9:
	sub.s32 	%r27, %r2, %r4;
	setp.gt.u32 	%p8, %r27, -4;
	@%p8 bra 	$L__BB3_28;
	add.s32 	%r50, %r49, 1;
$L__BB3_11:
	mov.u32 	%r14, %r50;
	add.s32 	%r15, %r14, -1;
	cvt.s64.s32 	%rd14, %r15;
	add.s64 	%rd5, %rd3, %rd14;
	ld.global.u8 	%rs2, [%rd5];
	setp.ne.s16 	%p9, %rs2, 1;
	@%p9 bra 	$L__BB3_15;
	ld.global.u32 	%r28, [%rd4];
	setp.ne.s32 	%p10, %r28, -1;
	@%p10 bra 	$L__BB3_15;
	rem.s32 	%r29, %r15, %r17;
	mul.wide.s32 	%rd15, %r29, 4;
	add.s64 	%rd16, %rd2, %rd15;
	ld.global.u32 	%r30, [%rd16];
	setp.ne.s32 	%p11, %r30, -1;
	@%p11 bra 	$L__BB3_15;
	mov.b32 	%r31, 1;
	st.global.u32 	[%rd1+4], %r31;
$L__BB3_15:
	ld.global.u8 	%rs3, [%rd5+1];
	setp.ne.s16 	%p12, %rs3, 1;
	@%p12 bra 	$L__BB3_19;
	ld.global.u32 	%r32, [%rd4];
	setp.ne.s32 	%p13, %r32, -1;
	@%p13 bra 	$L__BB3_19;
	rem.s32 	%r33, %r14, %r17;
	mul.wide.s32 	%rd17, %r33, 4;
	add.s64 	%rd18, %rd2, %rd17;
	ld.global.u32 	%r34, [%rd18];
	setp.ne.s32 	%p14, %r34, -1;
	@%p14 bra 	$L__BB3_19;
	mov.b32 	%r35, 1;
	st.global.u32 	[%rd1+4], %r35;
$L__BB3_19:
	ld.global.u8 	%rs4, [%rd5+2];
	setp.ne.s16 	%p15, %rs4, 1;
	@%p15 bra 	$L__BB3_23;
	ld.global.u32 	%r36, [%rd4];
	setp.ne.s32 	%p16, %r36, -1;
	@%p16 bra 	$L__BB3_23;
	add.s32 	%r37, %r14, 1;
	rem.s32 	%r38, %r37, %r17;
	mul.wide.s32 	%rd19, %r38, 4;
	add.s64 	%rd20, %rd2, %rd19;
	ld.global.u32 	%r39, [%rd20];
	setp.ne.s32 	%p17, %r39, -1;
	@%p17 bra 	$L__BB3_23;
	mov.b32 	%r40, 1;
	st.global.u32 	[%rd1+4], %r40;
$L__BB3_23:
	ld.global.u8 	%rs5, [%rd5+3];
	setp.ne.s16 	%p18, %rs5, 1;
	@%p18 bra 	$L__BB3_27;
	ld.global.u32 	%r41, [%rd4];
	setp.ne.s32 	%p19, %r41, -1;
	@%p19 bra 	$L__BB3_27;
	add.s32 	%r42, %r14, 2;
	rem.s32 	%r43, %r42, %r17;
	mul.wide.s32 	%rd21, %r43, 4;
	add.s64 	%rd22, %rd2, %rd21;
	ld.global.u32 	%r44, [%rd22];
	setp.ne.s32 	%p20, %r44, -1;
	@%p20 bra 	$L__BB3_27;
	mov.b32 	%r45, 1;
	st.global.u32 	[%rd1+4], %r45;
$L__BB3_27:
	add.s32 	%r50, %r14, 4;
	add.s32 	%r46, %r14, 3;
	setp.lt.s32 	%p21, %r46, %r3;
	@%p21 bra 	$L__BB3_11;
$L__BB3_28:
	ret;

}
	// .globl	_Z11completaSolPiiPb
.visible .entry _Z11completaSolPiiPb(
	.param .u64 .ptr .align 1 _Z11completaSolPiiPb_param_0,
	.param .u32 _Z11completaSolPiiPb_param_1,
	.param .u64 .ptr .align 1 _Z11completaSolPiiPb_param_2
)
{
	.reg .pred 	%p<12>;
	.reg .b16 	%rs<3>;
	.reg .b32 	%r<22>;
	.reg .b64 	%rd<13>;

	ld.param.u64 	%rd4, [_Z11completaSolPiiPb_param_0];
	ld.param.u32 	%r7, [_Z11completaSolPiiPb_param_1];
	ld.param.u64 	%rd5, [_Z11completaSolPiiPb_param_2];
	cvta.to.global.u64 	%rd1, %rd5;
	mov.u32 	%r8, %ctaid.x;
	mov.u32 	%r9, %ntid.x;
	mov.u32 	%r10, %tid.x;
	mad.lo.s32 	%r1, %r8, %r9, %r10;
	shr.u32 	%r11, %r7, 31;
	add.s32 	%r12, %r7, %r11;
	shr.s32 	%r2, %r12, 1;
	setp.ge.s32 	%p1, %r1, %r2;
	@%p1 bra 	$L__BB4_15;
	cvta.to.global.u64 	%rd6, %rd4;
	mul.wide.s32 	%rd7, %r1, 4;
	add.s64 	%rd2, %rd6, %rd7;
	ld.global.u32 	%r21, [%rd2];
	setp.ne.s32 	%p2, %r21, 0;
	mul.wide.s32 	%rd8, %r2, 4;
	add.s64 	%rd3, %rd2, %rd8;
	@%p2 bra 	$L__BB4_8;
	ld.global.u32 	%r4, [%rd3];
	setp.eq.s32 	%p3, %r4, 0;
	mov.b32 	%r21, 0;
	@%p3 bra 	$L__BB4_8;
	cvt.s64.s32 	%rd9, %r1;
	add.s64 	%rd10, %rd1, %rd9;
	ld.global.u8 	%rs1, [%rd10];
	setp.ne.s16 	%p4, %rs1, 1;
	@%p4 bra 	$L__BB4_8;
	setp.eq.s32 	%p5, %r4, -1;
	@%p5 bra 	$L__BB4_7;
	setp.ne.s32 	%p6, %r4, 1;
	@%p6 bra 	$L__BB4_8;
	mov.b32 	%r21, -1;
	st.global.u32 	[%rd2], %r21;
	bra.uni 	$L__BB4_8;
$L__BB4_7:
	mov.b32 	%r21, 1;
	st.global.u32 	[%rd2], %r21;
$L__BB4_8:
	setp.eq.s32 	%p7, %r21, 0;
	@%p7 bra 	$L__BB4_15;
	add.s32 	%r6, %r2, %r1;
	ld.global.u32 	%r18, [%rd3];
	setp.ne.s32 	%p8, %r18, 0;
	@%p8 bra 	$L__BB4_15;
	cvt.s64.s32 	%rd11, %r6;
	add.s64 	%rd12, %rd1, %rd11;
	ld.global.u8 	%rs2, [%rd12];
	setp.ne.s16 	%p9, %rs2, 1;
	@%p9 bra 	$L__BB4_15;
	setp.eq.s32 	%p10, %r21, -1;
	@%p10 bra 	$L__BB4_14;
	setp.ne.s32 	%p11, %r21, 1;
	@%p11 bra 	$L__BB4_15;
	mov.b32 	%r20, -1;
	st.global.u32 	[%rd3], %r20;
	bra.uni 	$L__BB4_15;
$L__BB4_14:
	mov.b32 	%r19, 1;
	st.global.u32 	[%rd3], %r19;
$L__BB4_15:
	bar.sync 	0;
	ret;

}
	// .globl	_Z18salvaSoluzioneProxPiS_ii
.visible .entry _Z18salvaSoluzioneProxPiS_ii(
	.param .u64 .ptr .align 1 _Z18salvaSoluzioneProxPiS_ii_param_0,
	.param .u64 .ptr .align 1 _Z18salvaSoluzioneProxPiS_ii_param_1,
	.param .u32 _Z18salvaSoluzioneProxPiS_ii_param_2,
	.param .u32 _Z18salvaSoluzioneProxPiS_ii_param_3
)
{
	.reg .pred 	%p<2>;
	.reg .b32 	%r<9>;
	.reg .b64 	%rd<9>;

	ld.param.u64 	%rd1, [_Z18salvaSoluzioneProxPiS_ii_param_0];
	ld.param.u64 	%rd2, [_Z18salvaSoluzioneProxPiS_ii_param_1];
	ld.param.u32 	%r2, [_Z18salvaSoluzioneProxPiS_ii_param_2];
	ld.param.u32 	%r3, [_Z18salvaSoluzioneProxPiS_ii_param_3];
	mov.u32 	%r4, %ctaid.x;
	mov.u32 	%r5, %ntid.x;
	mov.u32 	%r6, %tid.x;
	mad.lo.s32 	%r1, %r4, %r5, %r6;
	setp.ge.s32 	%p1, %r1, %r2;
	@%p1 bra 	$L__BB5_2;
	cvta.to.global.u64 	%rd3, %rd2;
	cvta.to.global.u64 	%rd4, %rd1;
	mul.wide.s32 	%rd5, %r1, 4;
	add.s64 	%rd6, %rd3, %rd5;
	ld.global.u32 	%r7, [%rd6];
	mad.lo.s32 	%r8, %r3, %r2, %r1;
	mul.wide.s32 	%rd7, %r8, 4;
	add.s64 	%rd8, %rd4, %rd7;
	st.global.u32 	[%rd8], %r7;
$L__BB5_2:
	bar.sync 	0;
	ret;

}
	// .globl	_Z18copiaSoluzioneProxPiS_ii
.visible .entry _Z18copiaSoluzioneProxPiS_ii(
	.param .u64 .ptr .align 1 _Z18copiaSoluzioneProxPiS_ii_param_0,
	.param .u64 .ptr .align 1 _Z18copiaSoluzioneProxPiS_ii_param_1,
	.param .u32 _Z18copiaSoluzioneProxPiS_ii_param_2,
	.param .u32 _Z18copiaSoluzioneProxPiS_ii_param_3
)
{
	.reg .pred 	%p<2>;
	.reg .b32 	%r<9>;
	.reg .b64 	%rd<9>;

	ld.param.u64 	%rd1, [_Z18copiaSoluzioneProxPiS_ii_param_0];
	ld.param.u64 	%rd2, [_Z18copiaSoluzioneProxPiS_ii_param_1];
	ld.param.u32 	%r2, [_Z18copiaSoluzioneProxPiS_ii_param_2];
	ld.param.u32 	%r3, [_Z18copiaSoluzioneProxPiS_ii_param_3];
	mov.u32 	%r4, %ctaid.x;
	mov.u32 	%r5, %ntid.x;
	mov.u32 	%r6, %tid.x;
	mad.lo.s32 	%r1, %r4, %r5, %r6;
	setp.ge.s32 	%p1, %r1, %r2;
	@%p1 bra 	$L__BB6_2;
	cvta.to.global.u64 	%rd3, %rd1;
	cvta.to.global.u64 	%rd4, %rd2;
	mad.lo.s32 	%r7, %r3, %r2, %r1;
	mul.wide.s32 	%rd5, %r7, 4;
	add.s64 	%rd6, %rd3, %rd5;
	ld.global.u32 	%r8, [%rd6];
	mul.wide.s32 	%rd7, %r1, 4;
	add.s64 	%rd8, %rd4, %rd7;
	st.global.u32 	[%rd8], %r8;
$L__BB6_2:
	bar.sync 	0;
	ret;

}
	// .globl	_Z11newSolutionPi
.visible .entry _Z11newSolutionPi(
	.param .u64 .ptr .align 1 _Z11newSolutionPi_param_0
)
{


	ret;

}
	// .globl	_Z17controlloNuovaSolPiS_iiS_
.visible .entry _Z17controlloNuovaSolPiS_iiS_(
	.param .u64 .ptr .align 1 _Z17controlloNuovaSolPiS_iiS__param_0,
	.param .u64 .ptr .align 1 _Z17controlloNuovaSolPiS_iiS__param_1,
	.param .u32 _Z17controlloNuovaSolPiS_iiS__param_2,
	.param .u32 _Z17controlloNuovaSolPiS_iiS__param_3,
	.param .u64 .ptr .align 1 _Z17controlloNuovaSolPiS_iiS__param_4
)
{
	.reg .pred 	%p<5>;
	.reg .b32 	%r<19>;
	.reg .b64 	%rd<14>;

	ld.param.u64 	%rd3, [_Z17controlloNuovaSolPiS_iiS__param_0];
	ld.param.u64 	%rd4, [_Z17controlloNuovaSolPiS_iiS__param_1];
	ld.param.u32 	%r8, [_Z17controlloNuovaSolPiS_iiS__param_2];
	ld.param.u32 	%r9, [_Z17controlloNuovaSolPiS_iiS__param_3];
	ld.param.u64 	%rd5, [_Z17controlloNuovaSolPiS_iiS__param_4];
	mov.u32 	%r10, %ctaid.x;
	mov.u32 	%r11, %ntid.x;
	mov.u32 	%r12, %tid.x;
	mad.lo.s32 	%r1, %r10, %r11, %r12;
	setp.ge.s32 	%p1, %r1, %r9;
	@%p1 bra 	$L__BB8_6;
	mul.lo.s32 	%r2, %r8, %r1;
	max.s32 	%r3, %r8, 1;
	add.s32 	%r4, %r3, -1;
	cvta.to.global.u64 	%rd1, %rd4;
	cvta.to.global.u64 	%rd2, %rd3;
	mov.b32 	%r17, 0;
	cvt.s64.s32 	%rd6, %r2;
$L__BB8_2:
	setp.eq.s32 	%p2, %r17, %r4;
	mov.u32 	%r18, %r3;
	@%p2 bra 	$L__BB8_4;
	add.s32 	%r18, %r17, 1;
	cvt.u64.u32 	%rd7, %r17;
	add.s64 	%rd8, %rd7, %rd6;
	shl.b64 	%rd9, %rd8, 2;
	add.s64 	%rd10, %rd1, %rd9;
	ld.global.u32 	%r14, [%rd10+4];
	mul.wide.u32 	%rd11, %r17, 4;
	add.s64 	%rd12, %rd2, %rd11;
	ld.global.u32 	%r15, [%rd12+4];
	setp.eq.s32 	%p3, %r14, %r15;
	mov.u32 	%r17, %r18;
	@%p3 bra 	$L__BB8_2;
$L__BB8_4:
	setp.ne.s32 	%p4, %r18, %r8;
	@%p4 bra 	$L__BB8_6;
	cvta.to.global.u64 	%rd13, %rd5;
	mov.b32 	%r16, 1;
	st.global.u32 	[%rd13+8], %r16;
$L__BB8_6:
	bar.sync 	0;
	ret;

}


// ===== COMPILED SASS (sm_100) =====

	.target	sm_100

	.elftype	@"ET_EXEC"


//--------------------- .note.nv.tkinfo           --------------------------
	.section	.note.nv.tkinfo,"",@"SHT_NOTE"
	.sectionflags	@"SHF_NOTE_NV_TKINFO"
	.tkinfo
        /*0018*/ 	.word	0x00000002
        /*0030*/ 	.string	""
        /*0030*/ 	.string	"ptxas"
        /*0030*/ 	.string	"Cuda compilation tools, release 13.0, V13.0.88"
        /*0030*/ 	.string	"Build cuda_13.0.r13.0/compiler.36424714_0"
        /*0030*/ 	.string	"-arch sm_100 -m 64 "



//--------------------- .note.nv.cuinfo           --------------------------
	.section	.note.nv.cuinfo,"",@"SHT_NOTE"
	.sectionflags	@"SHF_NOTE_NV_CUINFO"
        /*0018*/ 	.short	0x0002
        /*001a*/ 	.short	0x0064
        /*001c*/ 	.short	0x0082
	.zero		2


//--------------------- .nv.info                  --------------------------
	.section	.nv.info,"",@"SHT_CUDA_INFO"
	.align	4


	//----- nvinfo : EIATTR_REGCOUNT
	.align		4
        /*0000*/ 	.byte	0x04, 0x2f
        /*0002*/ 	.short	(.L_4 - .L_3)
	.align		4
.L_3:
        /*0004*/ 	.word	index@(_Z5provaPbilPi)
        /*0008*/ 	.word	0x00000017


	//----- nvinfo : EIATTR_FRAME_SIZE
	.align		4
.L_4:
        /*000c*/ 	.byte	0x04, 0x11
        /*000e*/ 	.short	(.L_6 - .L_5)
	.align		4
.L_5:
        /*0010*/ 	.word	index@($__internal_0_$__cuda_sm20_div_s64)
        /*0014*/ 	.word	0x00000000


	//----- nvinfo : EIATTR_FRAME_SIZE
	.align		4
.L_6:
        /*0018*/ 	.byte	0x04, 0x11
        /*001a*/ 	.short	(.L_8 - .L_7)
	.align		4
.L_7:
        /*001c*/ 	.word	index@(_Z5provaPbilPi)
        /*0020*/ 	.word	0x00000000


	//----- nvinfo : EIATTR_REGCOUNT
	.align		4
.L_8:
        /*0024*/ 	.byte	0x04, 0x2f
        /*0026*/ 	.short	(.L_10 - .L_9)
	.align		4
.L_9:
        /*0028*/ 	.word	index@(_Z14checkDiagonalePbi)
        /*002c*/ 	.word	0x00000018


	//----- nvinfo : EIATTR_FRAME_SIZE
	.align		4
.L_10:
        /*0030*/ 	.byte	0x04, 0x11
        /*0032*/ 	.short	(.L_12 - .L_11)
	.align		4
.L_11:
        /*0034*/ 	.word	index@(_Z14checkDiagonalePbi)
        /*0038*/ 	.word	0x00000008


	//----- nvinfo : EIATTR_REGCOUNT
	.align		4
.L_12:
        /*003c*/ 	.byte	0x04, 0x2f
        /*003e*/ 	.short	(.L_14 - .L_13)
	.align		4
.L_13:
        /*0040*/ 	.word	index@(_Z8checkRowPbPiiS0_S_S_)
        /*0044*/ 	.word	0x0000001a


	//----- nvinfo : EIATTR_FRAME_SIZE
	.align		4
.L_14:
        /*0048*/ 	.byte	0x04, 0x11
        /*004a*/ 	.short	(.L_16 - .L_15)
	.align		4
.L_15:
        /*004c*/ 	.word	index@(_Z8checkRowPbPiiS0_S_S_)
        /*0050*/ 	.word	0x00000000


	//----- nvinfo : EIATTR_REGCOUNT
	.align		4
.L_16:
        /*0054*/ 	.byte	0x04, 0x2f
        /*0056*/ 	.short	(.L_18 - .L_17)
	.align		4
.L_17:
        /*0058*/ 	.word	index@(_Z13checkSolutionPiiS_Pb)
        /*005c*/ 	.word	0x00000014


	//----- nvinfo : EIATTR_FRAME_SIZE
	.align		4
.L_18:
        /*0060*/ 	.byte	0x04, 0x11
        /*0062*/ 	.short	(.L_20 - .L_19)
	.align		4
.L_19:
        /*0064*/ 	.word	index@(_Z13checkSolutionPiiS_Pb)
        /*0068*/ 	.word	0x00000000


	//----- nvinfo : EIATTR_REGCOUNT
	.align		4
.L_20:
        /*006c*/ 	.byte	0x04, 0x2f
        /*006e*/ 	.short	(.L_22 - .L_21)
	.align		4
.L_21:
        /*0070*/ 	.word	index@(_Z11completaSolPiiPb)
        /*0074*/ 	.word	0x0000000f


	//----- nvinfo : EIATTR_FRAME_SIZE
	.align		4
.L_22:
        /*0078*/ 	.byte	0x04, 0x11
        /*007a*/ 	.short	(.L_24 - .L_23)
	.align		4
.L_23:
        /*007c*/ 	.word	index@(_Z11completaSolPiiPb)
        /*0080*/ 	.word	0x00000000


	//----- nvinfo : EIATTR_REGCOUNT
	.align		4
.L_24:
        /*0084*/ 	.byte	0x04, 0x2f
        /*0086*/ 	.short	(.L_26 - .L_25)
	.align		4
.L_25:
        /*0088*/ 	.word	index@(_Z18salvaSoluzioneProxPiS_ii)
        /*008c*/ 	.word	0x0000000a


	//----- nvinfo : EIATTR_FRAME_SIZE
	.align		4
.L_26:
        /*0090*/ 	.byte	0x04, 0x11
        /*0092*/ 	.short	(.L_28 - .L_27)
	.align		4
.L_27:
        /*0094*/ 	.word	index@(_Z18salvaSoluzioneProxPiS_ii)
        /*0098*/ 	.word	0x00000000


	//----- nvinfo : EIATTR_REGCOUNT
	.align		4
.L_28:
        /*009c*/ 	.byte	0x04, 0x2f
        /*009e*/ 	.short	(.L_30 - .L_29)
	.align		4
.L_29:
        /*00a0*/ 	.word	index@(_Z18copiaSoluzioneProxPiS_ii)
        /*00a4*/ 	.word	0x0000000a


	//----- nvinfo : EIATTR_FRAME_SIZE
	.align		4
.L_30:
        /*00a8*/ 	.byte	0x04, 0x11
        /*00aa*/ 	.short	(.L_32 - .L_31)
	.align		4
.L_31:
        /*00ac*/ 	.word	index@(_Z18copiaSoluzioneProxPiS_ii)
        /*00b0*/ 	.word	0x00000000


	//----- nvinfo : EIATTR_REGCOUNT
	.align		4
.L_32:
        /*00b4*/ 	.byte	0x04, 0x2f
        /*00b6*/ 	.short	(.L_34 - .L_33)
	.align		4
.L_33:
        /*00b8*/ 	.word	index@(_Z11newSolutionPi)
        /*00bc*/ 	.word	0x00000004


	//----- nvinfo : EIATTR_FRAME_SIZE
	.align		4
.L_34:
        /*00c0*/ 	.byte	0x04, 0x11
        /*00c2*/ 	.short	(.L_36 - .L_35)
	.align		4
.L_35:
        /*00c4*/ 	.word	index@(_Z11newSolutionPi)
        /*00c8*/ 	.word	0x00000000


	//----- nvinfo : EIATTR_REGCOUNT
	.align		4
.L_36:
        /*00cc*/ 	.byte	0x04, 0x2f
        /*00ce*/ 	.short	(.L_38 - .L_37)
	.align		4
.L_37:
        /*00d0*/ 	.word	index@(_Z17controlloNuovaSolPiS_iiS_)
        /*00d4*/ 	.word	0x00000010


	//----- nvinfo : EIATTR_FRAME_SIZE
	.align		4
.L_38:
        /*00d8*/ 	.byte	0x04, 0x11
        /*00da*/ 	.short	(.L_40 - .L_39)
	.align		4
.L_39:
        /*00dc*/ 	.word	index@(_Z17controlloNuovaSolPiS_iiS_)
        /*00e0*/ 	.word	0x00000000


	//----- nvinfo : EIATTR_MIN_STACK_SIZE
	.align		4
.L_40:
        /*00e4*/ 	.byte	0x04, 0x12
        /*00e6*/ 	.short	(.L_42 - .L_41)
	.align		4
.L_41:
        /*00e8*/ 	.word	index@(_Z17controlloNuovaSolPiS_iiS_)
        /*00ec*/ 	.word	0x00000000


	//----- nvinfo : EIATTR_MIN_STACK_SIZE
	.align		4
.L_42:
        /*00f0*/ 	.byte	0x04, 0x12
        /*00f2*/ 	.short	(.L_44 - .L_43)
	.align		4
.L_43:
        /*00f4*/ 	.word	index@(_Z11newSolutionPi)
        /*00f8*/ 	.word	0x00000000


	//----- nvinfo : EIATTR_MIN_STACK_SIZE
	.align		4
.L_44:
        /*00fc*/ 	.byte	0x04, 0x12
        /*00fe*/ 	.short	(.L_46 - .L_45)
	.align		4
.L_45:
        /*0100*/ 	.word	index@(_Z18copiaSoluzioneProxPiS_ii)
        /*0104*/ 	.word	0x00000000


	//----- nvinfo : EIATTR_MIN_STACK_SIZE
	.align		4
.L_46:
        /*0108*/ 	.byte	0x04, 0x12
        /*010a*/ 	.short	(.L_48 - .L_47)
	.align		4
.L_47:
        /*010c*/ 	.word	index@(_Z18salvaSoluzioneProxPiS_ii)
        /*0110*/ 	.word	0x00000000


	//----- nvinfo : EIATTR_MIN_STACK_SIZE
	.align		4
.L_48:
        /*0114*/ 	.byte	0x04, 0x12
        /*0116*/ 	.short	(.L_50 - .L_49)
	.align		4
.L_49:
        /*0118*/ 	.word	index@(_Z11completaSolPiiPb)
        /*011c*/ 	.word	0x00000000


	//----- nvinfo : EIATTR_MIN_STACK_SIZE
	.align		4
.L_50:
        /*0120*/ 	.byte	0x04, 0x12
        /*0122*/ 	.short	(.L_52 - .L_51)
	.align		4
.L_51:
        /*0124*/ 	.word	index@(_Z13checkSolutionPiiS_Pb)
        /*0128*/ 	.word	0x00000000


	//----- nvinfo : EIATTR_MIN_STACK_SIZE
	.align		4
.L_52:
        /*012c*/ 	.byte	0x04, 0x12
        /*012e*/ 	.short	(.L_54 - .L_53)
	.align		4
.L_53:
        /*0130*/ 	.word	index@(_Z8checkRowPbPiiS0_S_S_)
        /*0134*/ 	.word	0x00000000


	//----- nvinfo : EIATTR_MIN_STACK_SIZE
	.align		4
.L_54:
        /*0138*/ 	.byte	0x04, 0x12
        /*013a*/ 	.short	(.L_56 - .L_55)
	.align		4
.L_55:
        /*013c*/ 	.word	index@(_Z14checkDiagonalePbi)
        /*0140*/ 	.word	0x00000008


	//----- nvinfo : EIATTR_MIN_STACK_SIZE
	.align		4
.L_56:
        /*0144*/ 	.byte	0x04, 0x12
        /*0146*/ 	.short	(.L_58 - .L_57)
	.align		4
.L_57:
        /*0148*/ 	.word	index@(_Z5provaPbilPi)
        /*014c*/ 	.word	0x00000000
.L_58:


//--------------------- .nv.compat                --------------------------
	.section	.nv.compat,"",@"SHT_CUDA_COMPAT_INFO"
	.align	4
        /*0000*/ 	.byte	0x02, 0x09, 0x00, 0x00, 0x02, 0x02, 0x01, 0x00, 0x02, 0x05, 0x05, 0x00, 0x03, 0x07, 0x01, 0x01
        /*0010*/ 	.byte	0x02, 0x03, 0x00, 0x00, 0x02, 0x06, 0x01, 0x00, 0x04, 0x0b, 0x08, 0x00, 0x01, 0x00, 0x00, 0x00
        /*0020*/ 	.byte	0x00, 0x00, 0x00, 0x00


//--------------------- .nv.info._Z17controlloNuovaSolPiS_iiS_ --------------------------
	.section	.nv.info._Z17controlloNuovaSolPiS_iiS_,"",@"SHT_CUDA_INFO"
	.sectionflags	@""
	.align	4


	//----- nvinfo : EIATTR_CUDA_API_VERSION
	.align		4
        /*0000*/ 	.byte	0x04, 0x37
        /*0002*/ 	.short	(.L_60 - .L_59)
.L_59:
        /*0004*/ 	.word	0x00000082


	//----- nvinfo : EIATTR_KPARAM_INFO
	.align		4
.L_60:
        /*0008*/ 	.byte	0x04, 0x17
        /*000a*/ 	.short	(.L_62 - .L_61)
.L_61:
        /*000c*/ 	.word	0x00000000
        /*0010*/ 	.short	0x0004
        /*0012*/ 	.short	0x0018
        /*0014*/ 	.byte	0x00, 0xf5, 0x21, 0x00


	//----- nvinfo : EIATTR_KPARAM_INFO
	.align		4
.L_62:
        /*0018*/ 	.byte	0x04, 0x17
        /*001a*/ 	.short	(.L_64 - .L_63)
.L_63:
        /*001c*/ 	.word	0x00000000
        /*0020*/ 	.short	0x0003
        /*0022*/ 	.short	0x0014
        /*0024*/ 	.byte	0x00, 0xf0, 0x11, 0x00


	//----- nvinfo : EIATTR_KPARAM_INFO
	.align		4
.L_64:
        /*0028*/ 	.byte	0x04, 0x17
        /*002a*/ 	.short	(.L_66 - .L_65)
.L_65:
        /*002c*/ 	.word	0x00000000
        /*0030*/ 	.short	0x0002
        /*0032*/ 	.short	0x0010
        /*0034*/ 	.byte	0x00, 0xf0, 0x11, 0x00


	//----- nvinfo : EIATTR_KPARAM_INFO
	.align		4
.L_66:
        /*0038*/ 	.byte	0x04, 0x17
        /*003a*/ 	.short	(.L_68 - .L_67)
.L_67:
        /*003c*/ 	.word	0x00000000
        /*0040*/ 	.short	0x0001
        /*0042*/ 	.short	0x0008
        /*0044*/ 	.byte	0x00, 0xf5, 0x21, 0x00


	//----- nvinfo : EIATTR_KPARAM_INFO
	.align		4
.L_68:
        /*0048*/ 	.byte	0x04, 0x17
        /*004a*/ 	.short	(.L_70 - .L_69)
.L_69:
        /*004c*/ 	.word	0x00000000
        /*0050*/ 	.short	0x0000
        /*0052*/ 	.short	0x0000
        /*0054*/ 	.byte	0x00, 0xf5, 0x21, 0x00


	//----- nvinfo : EIATTR_SPARSE_MMA_MASK
	.align		4
.L_70:
        /*0058*/ 	.byte	0x03, 0x50
        /*005a*/ 	.short	0x0000


	//----- nvinfo : EIATTR_MAXREG_COUNT
	.align		4
        /*005c*/ 	.byte	0x03, 0x1b
        /*005e*/ 	.short	0x00ff


	//----- nvinfo : EIATTR_NUM_BARRIERS
	.align		4
        /*0060*/ 	.byte	0x02, 0x4c
        /*0062*/ 	.byte	0x01
	.zero		1


	//----- nvinfo : EIATTR_MERCURY_ISA_VERSION
	.align		4
        /*0064*/ 	.byte	0x03, 0x5f
        /*0066*/ 	.short	0x0101


	//----- nvinfo : EIATTR_VRC_CTA_INIT_COUNT
	.align		4
        /*0068*/ 	.byte	0x02, 0x4a
	.zero		1
	.zero		1


	//----- nvinfo : EIATTR_EXIT_INSTR_OFFSETS
	.align		4
        /*006c*/ 	.byte	0x04, 0x1c
        /*006e*/ 	.short	(.L_72 - .L_71)


	//   ....[0]....
.L_71:
        /*0070*/ 	.word	0x000002d0


	//----- nvinfo : EIATTR_CRS_STACK_SIZE
	.align		4
.L_72:
        /*0074*/ 	.byte	0x04, 0x1e
        /*0076*/ 	.short	(.L_74 - .L_73)
.L_73:
        /*0078*/ 	.word	0x00000000


	//----- nvinfo : EIATTR_CBANK_PARAM_SIZE
	.align		4
.L_74:
        /*007c*/ 	.byte	0x03, 0x19
        /*007e*/ 	.short	0x0020


	//----- nvinfo : EIATTR_PARAM_CBANK
	.align		4
        /*0080*/ 	.byte	0x04, 0x0a
        /*0082*/ 	.short	(.L_76 - .L_75)
	.align		4
.L_75:
        /*0084*/ 	.word	index@(.nv.constant0._Z17controlloNuovaSolPiS_iiS_)
        /*0088*/ 	.short	0x0380
        /*008a*/ 	.short	0x0020


	//----- nvinfo : EIATTR_SW_WAR
	.align		4
.L_76:
        /*008c*/ 	.byte	0x04, 0x36
        /*008e*/ 	.short	(.L_78 - .L_77)
.L_77:
        /*0090*/ 	.word	0x00000008
.L_78:


//--------------------- .nv.info._Z11newSolutionPi --------------------------
	.section	.nv.info._Z11newSolutionPi,"",@"SHT_CUDA_INFO"
	.sectionflags	@""
	.align	4


	//----- nvinfo : EIATTR_CUDA_API_VERSION
	.align		4
        /*0000*/ 	.byte	0x04, 0x37
        /*0002*/ 	.short	(.L_80 - .L_79)
.L_79:
        /*0004*/ 	.word	0x00000082


	//----- nvinfo : EIATTR_KPARAM_INFO
	.align		4
.L_80:
        /*0008*/ 	.byte	0x04, 0x17
        /*000a*/ 	.short	(.L_82 - .L_81)
.L_81:
        /*000c*/ 	.word	0x00000000
        /*0010*/ 	.short	0x0000
        /*0012*/ 	.short	0x0000
        /*0014*/ 	.byte	0x00, 0xf5, 0x21, 0x00


	//----- nvinfo : EIATTR_SPARSE_MMA_MASK
	.align		4
.L_82:
        /*0018*/ 	.byte	0x03, 0x50
        /*001a*/ 	.short	0x0000


	//----- nvinfo : EIATTR_MAXREG_COUNT
	.align		4
        /*001c*/ 	.byte	0x03, 0x1b
        /*001e*/ 	.short	0x00ff


	//----- nvinfo : EIATTR_MERCURY_ISA_VERSION
	.align		4
        /*0020*/ 	.byte	0x03, 0x5f
        /*0022*/ 	.short	0x0101


	//----- nvinfo : EIATTR_VRC_CTA_INIT_COUNT
	.align		4
        /*0024*/ 	.byte	0x02, 0x4a
	.zero		1
	.zero		1


	//----- nvinfo : EIATTR_EXIT_INSTR_OFFSETS
	.align		4
        /*0028*/ 	.byte	0x04, 0x1c
        /*002a*/ 	.short	(.L_84 - .L_83)


	//   ....[0]....
.L_83:
        /*002c*/ 	.word	0x00000010


	//----- nvinfo : EIATTR_CBANK_PARAM_SIZE
	.align		4
.L_84:
        /*0030*/ 	.byte	0x03, 0x19
        /*0032*/ 	.short	0x0008


	//----- nvinfo : EIATTR_PARAM_CBANK
	.align		4
        /*0034*/ 	.byte	0x04, 0x0a
        /*0036*/ 	.short	(.L_86 - .L_85)
	.align		4
.L_85:
        /*0038*/ 	.word	index@(.nv.constant0._Z11newSolutionPi)
        /*003c*/ 	.short	0x0380
        /*003e*/ 	.short	0x0008


	//----- nvinfo : EIATTR_SW_WAR
	.align		4
.L_86:
        /*0040*/ 	.byte	0x04, 0x36
        /*0042*/ 	.short	(.L_88 - .L_87)
.L_87:
        /*0044*/ 	.word	0x00000008
.L_88:


//--------------------- .nv.info._Z18copiaSoluzioneProxPiS_ii --------------------------
	.section	.nv.info._Z18copiaSoluzioneProxPiS_ii,"",@"SHT_CUDA_INFO"
	.sectionflags	@""
	.align	4


	//----- nvinfo : EIATTR_CUDA_API_VERSION
	.align		4
        /*0000*/ 	.byte	0x04, 0x37
        /*0002*/ 	.short	(.L_90 - .L_89)
.L_89:
        /*0004*/ 	.word	0x00000082


	//----- nvinfo : EIATTR_KPARAM_INFO
	.align		4
.L_90:
        /*0008*/ 	.byte	0x04, 0x17
        /*000a*/ 	.short	(.L_92 - .L_91)
.L_91:
        /*000c*/ 	.word	0x00000000
        /*0010*/ 	.short	0x0003
        /*0012*/ 	.short	0x0014
        /*0014*/ 	.byte	0x00, 0xf0, 0x11, 0x00


	//----- nvinfo : EIATTR_KPARAM_INFO
	.align		4
.L_92:
        /*0018*/ 	.byte	0x04, 0x17
        /*001a*/ 	.short	(.L_94 - .L_93)
.L_93:
        /*001c*/ 	.word	0x00000000
        /*0020*/ 	.short	0x0002
        /*0022*/ 	.short	0x0010
        /*0024*/ 	.byte	0x00, 0xf0, 0x11, 0x00


	//----- nvinfo : EIATTR_KPARAM_INFO
	.align		4
.L_94:
        /*0028*/ 	.byte	0x04, 0x17
        /*002a*/ 	.short	(.L_96 - .L_95)
.L_95:
        /*002c*/ 	.word	0x00000000
        /*0030*/ 	.short	0x0001
        /*0032*/ 	.short	0x0008
        /*0034*/ 	.byte	0x00, 0xf5, 0x21, 0x00


	//----- nvinfo : EIATTR_KPARAM_INFO
	.align		4
.L_96:
        /*0038*/ 	.byte	0x04, 0x17
        /*003a*/ 	.short	(.L_98 - .L_97)
.L_97:
        /*003c*/ 	.word	0x00000000
        /*0040*/ 	.short	0x0000
        /*0042*/ 	.short	0x0000
        /*0044*/ 	.byte	0x00, 0xf5, 0x21, 0x00


	//----- nvinfo : EIATTR_SPARSE_MMA_MASK
	.align		4
.L_98:
        /*0048*/ 	.byte	0x03, 0x50
        /*004a*/ 	.short	0x0000


	//----- nvinfo : EIATTR_MAXREG_COUNT
	.align		4
        /*004c*/ 	.byte	0x03, 0x1b
        /*004e*/ 	.short	0x00ff


	//----- nvinfo : EIATTR_NUM_BARRIERS
	.align		4
        /*0050*/ 	.byte	0x02, 0x4c
        /*0052*/ 	.byte	0x01
	.zero		1


	//----- nvinfo : EIATTR_MERCURY_ISA_VERSION
	.align		4
        /*0054*/ 	.byte	0x03, 0x5f
        /*0056*/ 	.short	0x0101


	//----- nvinfo : EIATTR_VRC_CTA_INIT_COUNT
	.align		4
        /*0058*/ 	.byte	0x02, 0x4a
	.zero		1
	.zero		1


	//----- nvinfo : EIATTR_EXIT_INSTR_OFFSETS
	.align		4
        /*005c*/ 	.byte	0x04, 0x1c
        /*005e*/ 	.short	(.L_100 - .L_99)


	//   ....[0]....
.L_99:
        /*0060*/ 	.word	0x00000140


	//----- nvinfo : EIATTR_CRS_STACK_SIZE
	.align		4
.L_100:
        /*0064*/ 	.byte	0x04, 0x1e
        /*0066*/ 	.short	(.L_102 - .L_101)
.L_101:
        /*0068*/ 	.word	0x00000000


	//----- nvinfo : EIATTR_CBANK_PARAM_SIZE
	.align		4
.L_102:
        /*006c*/ 	.byte	0x03, 0x19
        /*006e*/ 	.short	0x0018


	//----- nvinfo : EIATTR_PARAM_CBANK
	.align		4
        /*0070*/ 	.byte	0x04, 0x0a
        /*0072*/ 	.short	(.L_104 - .L_103)
	.align		4
.L_103:
        /*0074*/ 	.word	index@(.nv.constant0._Z18copiaSoluzioneProxPiS_ii)
        /*0078*/ 	.short	0x0380
        /*007a*/ 	.short	0x0018


	//----- nvinfo : EIATTR_SW_WAR
	.align		4
.L_104:
        /*007c*/ 	.byte	0x04, 0x36
        /*007e*/ 	.short	(.L_106 - .L_105)
.L_105:
        /*0080*/ 	.word	0x00000008
.L_106:


//--------------------- .nv.info._Z18salvaSoluzioneProxPiS_ii --------------------------
	.section	.nv.info._Z18salvaSoluzioneProxPiS_ii,"",@"SHT_CUDA_INFO"
	.sectionflags	@""
	.align	4


	//----- nvinfo : EIATTR_CUDA_API_VERSION
	.align		4
        /*0000*/ 	.byte	0x04, 0x37
        /*0002*/ 	.short	(.L_108 - .L_107)
.L_107:
        /*0004*/ 	.word	0x00000082


	//----- nvinfo : EIATTR_KPARAM_INFO
	.align		4
.L_108:
        /*0008*/ 	.byte	0x04, 0x17
        /*000a*/ 	.short	(.L_110 - .L_109)
.L_109:
        /*000c*/ 	.word	0x00000000
        /*0010*/ 	.short	0x0003
        /*0012*/ 	.short	0x0014
        /*0014*/ 	.byte	0x00, 0xf0, 0x11, 0x00


	//----- nvinfo : EIATTR_KPARAM_INFO
	.align		4
.L_110:
        /*0018*/ 	.byte	0x04, 0x17
        /*001a*/ 	.short	(.L_112 - .L_111)
.L_111:
        /*001c*/ 	.word	0x00000000
        /*0020*/ 	.short	0x0002
        /*0022*/ 	.short	0x0010
        /*0024*/ 	.byte	0x00, 0xf0, 0x11, 0x00


	//----- nvinfo : EIATTR_KPARAM_INFO
	.align		4
.L_112:
        /*0028*/ 	.byte	0x04, 0x17
        /*002a*/ 	.short	(.L_114 - .L_113)
.L_113:
        /*002c*/ 	.word	0x00000000
        /*0030*/ 	.short	0x0001
        /*0032*/ 	.short	0x0008
        /*0034*/ 	.byte	0x00, 0xf5, 0x21, 0x00


	//----- nvinfo : EIATTR_KPARAM_INFO
	.align		4
.L_114:
        /*0038*/ 	.byte	0x04, 0x17
        /*003a*/ 	.short	(.L_116 - .L_115)
.L_115:
        /*003c*/ 	.word	0x00000000
        /*0040*/ 	.short	0x0000
        /*0042*/ 	.short	0x0000
        /*0044*/ 	.byte	0x00, 0xf5, 0x21, 0x00


	//----- nvinfo : EIATTR_SPARSE_MMA_MASK
	.align		4
.L_116:
        /*0048*/ 	.byte	0x03, 0x50
        /*004a*/ 	.short	0x0000


	//----- nvinfo : EIATTR_MAXREG_COUNT
	.align		4
        /*004c*/ 	.byte	0x03, 0x1b
        /*004e*/ 	.short	0x00ff


	//----- nvinfo : EIATTR_NUM_BARRIERS
	.align		4
        /*0050*/ 	.byte	0x02, 0x4c
        /*0052*/ 	.byte	0x01
	.zero		1


	//----- nvinfo : EIATTR_MERCURY_ISA_VERSION
	.align		4
        /*0054*/ 	.byte	0x03, 0x5f
        /*0056*/ 	.short	0x0101


	//----- nvinfo : EIATTR_VRC_CTA_INIT_COUNT
	.align		4
        /*0058*/ 	.byte	0x02, 0x4a
	.zero		1
	.zero		1


	//----- nvinfo : EIATTR_EXIT_INSTR_OFFSETS
	.align		4
        /*005c*/ 	.byte	0x04, 0x1c
        /*005e*/ 	.short	(.L_118 - .L_117)


	//   ....[0]....
.L_117:
        /*0060*/ 	.word	0x00000140


	//----- nvinfo : EIATTR_CRS_STACK_SIZE
	.align		4
.L_118:
        /*0064*/ 	.byte	0x04, 0x1e
        /*0066*/ 	.short	(.L_120 - .L_119)
.L_119:
        /*0068*/ 	.word	0x00000000


	//----- nvinfo : EIATTR_CBANK_PARAM_SIZE
	.align		4
.L_120:
        /*006c*/ 	.byte	0x03, 0x19
        /*006e*/ 	.short	0x0018


	//----- nvinfo : EIATTR_PARAM_CBANK
	.align		4
        /*0070*/ 	.byte	0x04, 0x0a
        /*0072*/ 	.short	(.L_122 - .L_121)
	.align		4
.L_121:
        /*0074*/ 	.word	index@(.nv.constant0._Z18salvaSoluzioneProxPiS_ii)
        /*0078*/ 	.short	0x0380
        /*007a*/ 	.short	0x0018


	//----- nvinfo : EIATTR_SW_WAR
	.align		4
.L_122:
        /*007c*/ 	.byte	0x04, 0x36
        /*007e*/ 	.short	(.L_124 - .L_123)
.L_123:
        /*0080*/ 	.word	0x00000008
.L_124:


//--------------------- .nv.info._Z11completaSolPiiPb --------------------------
	.section	.nv.info._Z11completaSolPiiPb,"",@"SHT_CUDA_INFO"
	.sectionflags	@""
	.align	4


	//----- nvinfo : EIATTR_CUDA_API_VERSION
	.align		4
        /*0000*/ 	.byte	0x04, 0x37
        /*0002*/ 	.short	(.L_126 - .L_125)
.L_125:
        /*0004*/ 	.word	0x00000082


	//----- nvinfo : EIATTR_KPARAM_INFO
	.align		4
.L_126:
        /*0008*/ 	.byte	0x04, 0x17
        /*000a*/ 	.short	(.L_128 - .L_127)
.L_127:
        /*000c*/ 	.word	0x00000000
        /*0010*/ 	.short	0x0002
        /*0012*/ 	.short	0x0010
        /*0014*/ 	.byte	0x00, 0xf5, 0x21, 0x00


	//----- nvinfo : EIATTR_KPARAM_INFO
	.align		4
.L_128:
        /*0018*/ 	.byte	0x04, 0x17
        /*001a*/ 	.short	(.L_130 - .L_129)
.L_129:
        /*001c*/ 	.word	0x00000000
        /*0020*/ 	.short	0x0001
        /*0022*/ 	.short	0x0008
        /*0024*/ 	.byte	0x00, 0xf0, 0x11, 0x00


	//----- nvinfo : EIATTR_KPARAM_INFO
	.align		4
.L_130:
        /*0028*/ 	.byte	0x04, 0x17
        /*002a*/ 	.short	(.L_132 - .L_131)
.L_131:
        /*002c*/ 	.word	0x00000000
        /*0030*/ 	.short	0x0000
        /*0032*/ 	.short	0x0000
        /*0034*/ 	.byte	0x00, 0xf5, 0x21, 0x00


	//----- nvinfo : EIATTR_SPARSE_MMA_MASK
	.align		4
.L_132:
        /*0038*/ 	.byte	0x03, 0x50
        /*003a*/ 	.short	0x0000


	//----- nvinfo : EIATTR_MAXREG_COUNT
	.align		4
        /*003c*/ 	.byte	0x03, 0x1b
        /*003e*/ 	.short	0x00ff


	//----- nvinfo : EIATTR_NUM_BARRIERS
	.align		4
        /*0040*/ 	.byte	0x02, 0x4c
        /*0042*/ 	.byte	0x01
	.zero		1


	//----- nvinfo : EIATTR_MERCURY_ISA_VERSION
	.align		4
        /*0044*/ 	.byte	0x03, 0x5f
        /*0046*/ 	.short	0x0101


	//----- nvinfo : EIATTR_VRC_CTA_INIT_COUNT
	.align		4
        /*0048*/ 	.byte	0x02, 0x4a
	.zero		1
	.zero		1


	//----- nvinfo : EIATTR_EXIT_INSTR_OFFSETS
	.align		4
        /*004c*/ 	.byte	0x04, 0x1c
        /*004e*/ 	.short	(.L_134 - .L_133)


	//   ....[0]....
.L_133:
        /*0050*/ 	.word	0x00000520


	//----- nvinfo : EIATTR_CRS_STACK_SIZE
	.align		4
.L_134:
        /*0054*/ 	.byte	0x04, 0x1e
        /*0056*/ 	.short	(.L_136 - .L_135)
.L_135:
        /*0058*/ 	.word	0x00000000


	//----- nvinfo : EIATTR_CBANK_PARAM_SIZE
	.align		4
.L_136:
        /*005c*/ 	.byte	0x03, 0x19
        /*005e*/ 	.short	0x0018


	//----- nvinfo : EIATTR_PARAM_CBANK
	.align		4
        /*0060*/ 	.byte	0x04, 0x0a
        /*0062*/ 	.short	(.L_138 - .L_137)
	.align		4
.L_137:
        /*0064*/ 	.word	index@(.nv.constant0._Z11completaSolPiiPb)
        /*0068*/ 	.short	0x0380
        /*006a*/ 	.short	0x0018


	//----- nvinfo : EIATTR_SW_WAR
	.align		4
.L_138:
        /*006c*/ 	.byte	0x04, 0x36
        /*006e*/ 	.short	(.L_140 - .L_139)
.L_139:
        /*0070*/ 	.word	0x00000008
.L_140:


//--------------------- .nv.info._Z13checkSolutionPiiS_Pb --------------------------
	.section	.nv.info._Z13checkSolutionPiiS_Pb,"",@"SHT_CUDA_INFO"
	.sectionflags	@""
	.align	4


	//----- nvinfo : EIATTR_CUDA_API_VERSION
	.align		4
        /*0000*/ 	.byte	0x04, 0x37
        /*0002*/ 	.short	(.L_142 - .L_141)
.L_141:
        /*0004*/ 	.word	0x00000082


	//----- nvinfo : EIATTR_KPARAM_INFO
	.align		4
.L_142:
        /*0008*/ 	.byte	0x04, 0x17
        /*000a*/ 	.short	(.L_144 - .L_143)
.L_143:
        /*000c*/ 	.word	0x00000000
        /*0010*/ 	.short	0x0003
        /*0012*/ 	.short	0x0018
        /*0014*/ 	.byte	0x00, 0xf5, 0x21, 0x00


	//----- nvinfo : EIATTR_KPARAM_INFO
	.align		4
.L_144:
        /*0018*/ 	.byte	0x04, 0x17
        /*001a*/ 	.short	(.L_146 - .L_145)
.L_145:
        /*001c*/ 	.word	0x00000000
        /*0020*/ 	.short	0x0002
        /*0022*/ 	.short	0x0010
        /*0024*/ 	.byte	0x00, 0xf5, 0x21, 0x00


	//----- nvinfo : EIATTR_KPARAM_INFO
	.align		4
.L_146:
        /*0028*/ 	.byte	0x04, 0x17
        /*002a*/ 	.short	(.L_148 - .L_147)
.L_147:
        /*002c*/ 	.word	0x00000000
        /*0030*/ 	.short	0x0001
        /*0032*/ 	.short	0x0008
        /*0034*/ 	.byte	0x00, 0xf0, 0x11, 0x00


	//----- nvinfo : EIATTR_KPARAM_INFO
	.align		4
.L_148:
        /*0038*/ 	.byte	0x04, 0x17
        /*003a*/ 	.short	(.L_150 - .L_149)
.L_149:
        /*003c*/ 	.word	0x00000000
        /*0040*/ 	.short	0x0000
        /*0042*/ 	.short	0x0000
        /*0044*/ 	.byte	0x00, 0xf5, 0x21, 0x00


	//----- nvinfo : EIATTR_SPARSE_MMA_MASK
	.align		4
.L_150:
        /*0048*/ 	.byte	0x03, 0x50
        /*004a*/ 	.short	0x0000


	//----- nvinfo : EIATTR_MAXREG_COUNT
	.align		4
        /*004c*/ 	.byte	0x03, 0x1b
        /*004e*/ 	.short	0x00ff


	//----- nvinfo : EIATTR_MERCURY_ISA_VERSION
	.align		4
        /*0050*/ 	.byte	0x03, 0x5f
        /*0052*/ 	.short	0x0101


	//----- nvinfo : EIATTR_VRC_CTA_INIT_COUNT
	.align		4
        /*0054*/ 	.byte	0x02, 0x4a
	.zero		1
	.zero		1


	//----- nvinfo : EIATTR_EXIT_INSTR_OFFSETS
	.align		4
        /*0058*/ 	.byte	0x04, 0x1c
        /*005a*/ 	.short	(.L_152 - .L_151)


	//   ....[0]....
.L_151:
        /*005c*/ 	.word	0x00000070


	//   ....[1]....
        /*0060*/ 	.word	0x00000090


	//   ....[2]....
        /*0064*/ 	.word	0x00000480


	//   ....[3]....
        /*0068*/ 	.word	0x00000e60


	//----- nvinfo : EIATTR_CRS_STACK_SIZE
	.align		4
.L_152:
        /*006c*/ 	.byte	0x04, 0x1e
        /*006e*/ 	.short	(.L_154 - .L_153)
.L_153:
        /*0070*/ 	.word	0x00000000


	//----- nvinfo : EIATTR_CBANK_PARAM_SIZE
	.align		4
.L_154:
        /*0074*/ 	.byte	0x03, 0x19
        /*0076*/ 	.short	0x0020


	//----- nvinfo : EIATTR_PARAM_CBANK
	.align		4
        /*0078*/ 	.byte	0x04, 0x0a
        /*007a*/ 	.short	(.L_156 - .L_155)
	.align		4
.L_155:
        /*007c*/ 	.word	index@(.nv.constant0._Z13checkSolutionPiiS_Pb)
        /*0080*/ 	.short	0x0380
        /*0082*/ 	.short	0x0020


	//----- nvinfo : EIATTR_SW_WAR
	.align		4
.L_156:
        /*0084*/ 	.byte	0x04, 0x36
        /*0086*/ 	.short	(.L_158 - .L_157)
.L_157:
        /*0088*/ 	.word	0x00000008
.L_158:


//--------------------- .nv.info._Z8checkRowPbPiiS0_S_S_ --------------------------
	.section	.nv.info._Z8checkRowPbPiiS0_S_S_,"",@"SHT_CUDA_INFO"
	.sectionflags	@""
	.align	4


	//----- nvinfo : EIATTR_CUDA_API_VERSION
	.align		4
        /*0000*/ 	.byte	0x04, 0x37
        /*0002*/ 	.short	(.L_160 - .L_159)
.L_159:
        /*0004*/ 	.word	0x00000082


	//----- nvinfo : EIATTR_KPARAM_INFO
	.align		4
.L_160:
        /*0008*/ 	.byte	0x04, 0x17
        /*000a*/ 	.short	(.L_162 - .L_161)
.L_161:
        /*000c*/ 	.word	0x00000000
        /*0010*/ 	.short	0x0005
        /*0012*/ 	.short	0x0028
        /*0014*/ 	.byte	0x00, 0xf5, 0x21, 0x00


	//----- nvinfo : EIATTR_KPARAM_INFO
	.align		4
.L_162:
        /*0018*/ 	.byte	0x04, 0x17
        /*001a*/ 	.short	(.L_164 - .L_163)
.L_163:
        /*001c*/ 	.word	0x00000000
        /*0020*/ 	.short	0x0004
        /*0022*/ 	.short	0x0020
        /*0024*/ 	.byte	0x00, 0xf5, 0x21, 0x00


	//----- nvinfo : EIATTR_KPARAM_INFO
	.align		4
.L_164:
        /*0028*/ 	.byte	0x04, 0x17
        /*002a*/ 	.short	(.L_166 - .L_165)
.L_165:
        /*002c*/ 	.word	0x00000000
        /*0030*/ 	.short	0x0003
        /*0032*/ 	.short	0x0018
        /*0034*/ 	.byte	0x00, 0xf5, 0x21, 0x00


	//----- nvinfo : EIATTR_KPARAM_INFO
	.align		4
.L_166:
        /*0038*/ 	.byte	0x04, 0x17
        /*003a*/ 	.short	(.L_168 - .L_167)
.L_167:
        /*003c*/ 	.word	0x00000000
        /*0040*/ 	.short	0x0002
        /*0042*/ 	.short	0x0010
        /*0044*/ 	.byte	0x00, 0xf0, 0x11, 0x00


	//----- nvinfo : EIATTR_KPARAM_INFO
	.align		4
.L_168:
        /*0048*/ 	.byte	0x04, 0x17
        /*004a*/ 	.short	(.L_170 - .L_169)
.L_169:
        /*004c*/ 	.word	0x00000000
        /*0050*/ 	.short	0x0001
        /*0052*/ 	.short	0x0008
        /*0054*/ 	.byte	0x00, 0xf5, 0x21, 0x00


	//----- nvinfo : EIATTR_KPARAM_INFO
	.align		4
.L_170:
        /*0058*/ 	.byte	0x04, 0x17
        /*005a*/ 	.short	(.L_172 - .L_171)
.L_171:
        /*005c*/ 	.word	0x00000000
        /*0060*/ 	.short	0x0000
        /*0062*/ 	.short	0x0000
        /*0064*/ 	.byte	0x00, 0xf5, 0x21, 0x00


	//----- nvinfo : EIATTR_SPARSE_MMA_MASK
	.align		4
.L_172:
        /*0068*/ 	.byte	0x03, 0x50
        /*006a*/ 	.short	0x0000


	//----- nvinfo : EIATTR_MAXREG_COUNT
	.align		4
        /*006c*/ 	.byte	0x03, 0x1b
        /*006e*/ 	.short	0x00ff


	//----- nvinfo : EIATTR_NUM_BARRIERS
	.align		4
        /*0070*/ 	.byte	0x02, 0x4c
        /*0072*/ 	.byte	0x01
	.zero		1


	//----- nvinfo : EIATTR_MERCURY_ISA_VERSION
	.align		4
        /*0074*/ 	.byte	0x03, 0x5f
        /*0076*/ 	.short	0x0101


	//----- nvinfo : EIATTR_VRC_CTA_INIT_COUNT
	.align		4
        /*0078*/ 	.byte	0x02, 0x4a
	.zero		1
	.zero		1


	//----- nvinfo : EIATTR_EXIT_INSTR_OFFSETS
	.align		4
        /*007c*/ 	.byte	0x04, 0x1c
        /*007e*/ 	.short	(.L_174 - .L_173)


	//   ....[0]....
.L_173:
        /*0080*/ 	.word	0x000015e0


	//----- nvinfo : EIATTR_CRS_STACK_SIZE
	.align		4
.L_174:
        /*0084*/ 	.byte	0x04, 0x1e
        /*0086*/ 	.short	(.L_176 - .L_175)
.L_175:
        /*0088*/ 	.word	0x00000000


	//----- nvinfo : EIATTR_CBANK_PARAM_SIZE
	.align		4
.L_176:
        /*008c*/ 	.byte	0x03, 0x19
        /*008e*/ 	.short	0x0030


	//----- nvinfo : EIATTR_PARAM_CBANK
	.align		4
        /*0090*/ 	.byte	0x04, 0x0a
        /*0092*/ 	.short	(.L_178 - .L_177)
	.align		4
.L_177:
        /*0094*/ 	.word	index@(.nv.constant0._Z8checkRowPbPiiS0_S_S_)
        /*0098*/ 	.short	0x0380
        /*009a*/ 	.short	0x0030


	//----- nvinfo : EIATTR_SW_WAR
	.align		4
.L_178:
        /*009c*/ 	.byte	0x04, 0x36
        /*009e*/ 	.short	(.L_180 - .L_179)
.L_179:
        /*00a0*/ 	.word	0x00000008
.L_180:


//--------------------- .nv.info._Z14checkDiagonalePbi --------------------------
	.section	.nv.info._Z14checkDiagonalePbi,"",@"SHT_CUDA_INFO"
	.sectionflags	@""
	.align	4


	//----- nvinfo : EIATTR_CUDA_API_VERSION
	.align		4
        /*0000*/ 	.byte	0x04, 0x37
        /*0002*/ 	.short	(.L_182 - .L_181)
.L_181:
        /*0004*/ 	.word	0x00000082


	//----- nvinfo : EIATTR_KPARAM_INFO
	.align		4
.L_182:
        /*0008*/ 	.byte	0x04, 0x17
        /*000a*/ 	.short	(.L_184 - .L_183)
.L_183:
        /*000c*/ 	.word	0x00000000
        /*0010*/ 	.short	0x0001
        /*0012*/ 	.short	0x0008
        /*0014*/ 	.byte	0x00, 0xf0, 0x11, 0x00


	//----- nvinfo : EIATTR_KPARAM_INFO
	.align		4
.L_184:
        /*0018*/ 	.byte	0x04, 0x17
        /*001a*/ 	.short	(.L_186 - .L_185)
.L_185:
        /*001c*/ 	.word	0x00000000
        /*0020*/ 	.short	0x0000
        /*0022*/ 	.short	0x0000
        /*0024*/ 	.byte	0x00, 0xf5, 0x21, 0x00


	//----- nvinfo : EIATTR_SPARSE_MMA_MASK
	.align		4
.L_186:
        /*0028*/ 	.byte	0x03, 0x50
        /*002a*/ 	.short	0x0000


	//----- nvinfo : EIATTR_MAXREG_COUNT
	.align		4
        /*002c*/ 	.byte	0x03, 0x1b
        /*002e*/ 	.short	0x00ff


	//----- nvinfo : EIATTR_NUM_BARRIERS
	.align		4
        /*0030*/ 	.byte	0x02, 0x4c
        /*0032*/ 	.byte	0x01
	.zero		1


	//----- nvinfo : EIATTR_EXTERNS
	.align		4
        /*0034*/ 	.byte	0x04, 0x0f
        /*0036*/ 	.short	(.L_188 - .L_187)


	//   ....[0]....
	.align		4
.L_187:
        /*0038*/ 	.word	index@(vprintf)


	//----- nvinfo : EIATTR_MERCURY_ISA_VERSION
	.align		4
.L_188:
        /*003c*/ 	.byte	0x03, 0x5f
        /*003e*/ 	.short	0x0101


	//----- nvinfo : EIATTR_VRC_CTA_INIT_COUNT
	.align		4
        /*0040*/ 	.byte	0x02, 0x4a
	.zero		1
	.zero		1


	//----- nvinfo : EIATTR_SYSCALL_OFFSETS
	.align		4
        /*0044*/ 	.byte	0x04, 0x46
        /*0046*/ 	.short	(.L_190 - .L_189)


	//   ....[0]....
.L_189:
        /*0048*/ 	.word	0x00000430


	//   ....[1]....
        /*004c*/ 	.word	0x000004a0


	//   ....[2]....
        /*0050*/ 	.word	0x00000550


	//----- nvinfo : EIATTR_EXIT_INSTR_OFFSETS
	.align		4
.L_190:
        /*0054*/ 	.byte	0x04, 0x1c
        /*0056*/ 	.short	(.L_192 - .L_191)


	//   ....[0]....
.L_191:
        /*0058*/ 	.word	0x00000580


	//----- nvinfo : EIATTR_CRS_STACK_SIZE
	.align		4
.L_192:
        /*005c*/ 	.byte	0x04, 0x1e
        /*005e*/ 	.short	(.L_194 - .L_193)
.L_193:
        /*0060*/ 	.word	0x00000000


	//----- nvinfo : EIATTR_CBANK_PARAM_SIZE
	.align		4
.L_194:
        /*0064*/ 	.byte	0x03, 0x19
        /*0066*/ 	.short	0x000c


	//----- nvinfo : EIATTR_PARAM_CBANK
	.align		4
        /*0068*/ 	.byte	0x04, 0x0a
        /*006a*/ 	.short	(.L_196 - .L_195)
	.align		4
.L_195:
        /*006c*/ 	.word	index@(.nv.constant0._Z14checkDiagonalePbi)
        /*0070*/ 	.short	0x0380
        /*0072*/ 	.short	0x000c


	//----- nvinfo : EIATTR_SW_WAR
	.align		4
.L_196:
        /*0074*/ 	.byte	0x04, 0x36
        /*0076*/ 	.short	(.L_198 - .L_197)
.L_197:
        /*0078*/ 	.word	0x00000008
.L_198:


//--------------------- .nv.info._Z5provaPbilPi   --------------------------
	.section	.nv.info._Z5provaPbilPi,"",@"SHT_CUDA_INFO"
	.sectionflags	@""
	.align	4


	//----- nvinfo : EIATTR_CUDA_API_VERSION
	.align		4
        /*0000*/ 	.byte	0x04, 0x37
        /*0002*/ 	.short	(.L_200 - .L_199)
.L_199:
        /*0004*/ 	.word	0x00000082


	//----- nvinfo : EIATTR_KPARAM_INFO
	.align		4
.L_200:
        /*0008*/ 	.byte	0x04, 0x17
        /*000a*/ 	.short	(.L_202 - .L_201)
.L_201:
        /*000c*/ 	.word	0x00000000
        /*0010*/ 	.short	0x0003
        /*0012*/ 	.short	0x0018
        /*0014*/ 	.byte	0x00, 0xf5, 0x21, 0x00


	//----- nvinfo : EIATTR_KPARAM_INFO
	.align		4
.L_202:
        /*0018*/ 	.byte	0x04, 0x17
        /*001a*/ 	.short	(.L_204 - .L_203)
.L_203:
        /*001c*/ 	.word	0x00000000
        /*0020*/ 	.short	0x0002
        /*0022*/ 	.short	0x0010
        /*0024*/ 	.byte	0x00, 0xf0, 0x21, 0x00


	//----- nvinfo : EIATTR_KPARAM_INFO
	.align		4
.L_204:
        /*0028*/ 	.byte	0x04, 0x17
        /*002a*/ 	.short	(.L_206 - .L_205)
.L_205:
        /*002c*/ 	.word	0x00000000
        /*0030*/ 	.short	0x0001
        /*0032*/ 	.short	0x0008
        /*0034*/ 	.byte	0x00, 0xf0, 0x11, 0x00


	//----- nvinfo : EIATTR_KPARAM_INFO
	.align		4
.L_206:
        /*0038*/ 	.byte	0x04, 0x17
        /*003a*/ 	.short	(.L_208 - .L_207)
.L_207:
        /*003c*/ 	.word	0x00000000
        /*0040*/ 	.short	0x0000
        /*0042*/ 	.short	0x0000
        /*0044*/ 	.byte	0x00, 0xf5, 0x21, 0x00


	//----- nvinfo : EIATTR_SPARSE_MMA_MASK
	.align		4
.L_208:
        /*0048*/ 	.byte	0x03, 0x50
        /*004a*/ 	.short	0x0000


	//----- nvinfo : EIATTR_MAXREG_COUNT
	.align		4
        /*004c*/ 	.byte	0x03, 0x1b
        /*004e*/ 	.short	0x00ff


	//----- nvinfo : EIATTR_NUM_BARRIERS
	.align		4
        /*0050*/ 	.byte	0x02, 0x4c
        /*0052*/ 	.byte	0x01
	.zero		1


	//----- nvinfo : EIATTR_MERCURY_ISA_VERSION
	.align		4
        /*0054*/ 	.byte	0x03, 0x5f
        /*0056*/ 	.short	0x0101


	//----- nvinfo : EIATTR_INT_WARP_WIDE_INSTR_OFFSETS
	.align		4
        /*0058*/ 	.byte	0x04, 0x31
        /*005a*/ 	.short	(.L_210 - .L_209)


	//   ....[0]....
.L_209:
        /*005c*/ 	.word	0x00000830


	//----- nvinfo : EIATTR_VRC_CTA_INIT_COUNT
	.align		4
.L_210:
        /*0060*/ 	.byte	0x02, 0x4a
	.zero		1
	.zero		1


	//----- nvinfo : EIATTR_EXIT_INSTR_OFFSETS
	.align		4
        /*0064*/ 	.byte	0x04, 0x1c
        /*0066*/ 	.short	(.L_212 - .L_211)


	//   ....[0]....
.L_211:
        /*0068*/ 	.word	0x00000c60


	//----- nvinfo : EIATTR_CRS_STACK_SIZE
	.align		4
.L_212:
        /*006c*/ 	.byte	0x04, 0x1e
        /*006e*/ 	.short	(.L_214 - .L_213)
.L_213:
        /*0070*/ 	.word	0x00000000


	//----- nvinfo : EIATTR_CBANK_PARAM_SIZE
	.align		4
.L_214:
        /*0074*/ 	.byte	0x03, 0x19
        /*0076*/ 	.short	0x0020


	//----- nvinfo : EIATTR_PARAM_CBANK
	.align		4
        /*0078*/ 	.byte	0x04, 0x0a
        /*007a*/ 	.short	(.L_216 - .L_215)
	.align		4
.L_215:
        /*007c*/ 	.word	index@(.nv.constant0._Z5provaPbilPi)
        /*0080*/ 	.short	0x0380
        /*0082*/ 	.short	0x0020


	//----- nvinfo : EIATTR_SW_WAR
	.align		4
.L_216:
        /*0084*/ 	.byte	0x04, 0x36
        /*0086*/ 	.short	(.L_218 - .L_217)
.L_217:
        /*0088*/ 	.word	0x00000008
.L_218:


//--------------------- .nv.callgraph             --------------------------
	.section	.nv.callgraph,"",@"SHT_CUDA_CALLGRAPH"
	.align	4
	.sectionentsize	8
	.align		4
        /*0000*/ 	.word	0x00000000
	.align		4
        /*0004*/ 	.word	0xffffffff
	.align		4
        /*0008*/ 	.word	index@(_Z14checkDiagonalePbi)
	.align		4
        /*000c*/ 	.word	index@(vprintf)
	.align		4
        /*0010*/ 	.word	0x00000000
	.align		4
        /*0014*/ 	.word	0xfffffffe
	.align		4
        /*0018*/ 	.word	0x00000000
	.align		4
        /*001c*/ 	.word	0xfffffffd
	.align		4
        /*0020*/ 	.word	0x00000000
	.align		4
        /*0024*/ 	.word	0xfffffffc


//--------------------- .nv.constant4             --------------------------
	.section	.nv.constant4,"a",@progbits
	.align	8
	.align		8
.nv.constant4:
        /*0000*/ 	.dword	$str
	.align		8
        /*0008*/ 	.dword	$str$1
	.align		8
        /*0010*/ 	.dword	$str$2
	.align		8
        /*0018*/ 	.dword	vprintf


//--------------------- .text._Z17controlloNuovaSolPiS_iiS_ --------------------------
	.section	.text._Z17controlloNuovaSolPiS_iiS_,"ax",@progbits
	.align	128
        .global         _Z17controlloNuovaSolPiS_iiS_
        .type           _Z17controlloNuovaSolPiS_iiS_,@function
        .size           _Z17controlloNuovaSolPiS_iiS_,(.L_x_87 - _Z17controlloNuovaSolPiS_iiS_)
        .other          _Z17controlloNuovaSolPiS_iiS_,@"STO_CUDA_ENTRY STV_DEFAULT"
_Z17controlloNuovaSolPiS_iiS_:
.text._Z17controlloNuovaSolPiS_iiS_:
[----:B------:R-:W-:Y:S01]  /*0000*/  LDC R1, c[0x0][0x37c] ;  /* 0x0000df00ff017b82 */ /* 0x000fe20000000800 */
[----:B------:R-:W0:Y:S07]  /*0010*/  S2R R3, SR_TID.X ;  /* 0x0000000000037919 */ /* 0x000e2e0000002100 */
[----:B------:R-:W0:Y:S01]  /*0020*/  S2UR UR4, SR_CTAID.X ;  /* 0x00000000000479c3 */ /* 0x000e220000002500 */
[----:B------:R-:W1:Y:S01]  /*0030*/  LDCU UR5, c[0x0][0x394] ;  /* 0x00007280ff0577ac */ /* 0x000e620008000800 */
[----:B------:R-:W-:Y:S01]  /*0040*/  BSSY.RECONVERGENT B0, `(.L_x_0) ;  /* 0x0000027000007945 */ /* 0x000fe20003800200 */
[----:B------:R-:W2:Y:S05]  /*0050*/  LDCU.64 UR6, c[0x0][0x388] ;  /* 0x00007100ff0677ac */ /* 0x000eaa0008000a00 */
[----:B------:R-:W0:Y:S02]  /*0060*/  LDC R0, c[0x0][0x360] ;  /* 0x0000d800ff007b82 */ /* 0x000e240000000800 */
[----:B0-----:R-:W-:-:S05]  /*0070*/  IMAD R0, R0, UR4, R3 ;  /* 0x0000000400007c24 */ /* 0x001fca000f8e0203 */
[----:B-1----:R-:W-:-:S13]  /*0080*/  ISETP.GE.AND P0, PT, R0, UR5, PT ;  /* 0x0000000500007c0c */ /* 0x002fda000bf06270 */
[----:B--2---:R-:W-:Y:S05]  /*0090*/  @P0 BRA `(.L_x_1) ;  /* 0x0000000000840947 */ /* 0x004fea0003800000 */
[----:B------:R-:W0:Y:S01]  /*00a0*/  LDC R5, c[0x0][0x390] ;  /* 0x0000e400ff057b82 */ /* 0x000e220000000800 */
[----:B------:R-:W-:Y:S01]  /*00b0*/  BSSY.RECONVERGENT B1, `(.L_x_2) ;  /* 0x0000018000017945 */ /* 0x000fe20003800200 */
[----:B------:R-:W-:-:S06]  /*00c0*/  IMAD.MOV.U32 R11, RZ, RZ, RZ ;  /* 0x000000ffff0b7224 */ /* 0x000fcc00078e00ff */
[----:B------:R-:W1:Y:S08]  /*00d0*/  LDC.64 R12, c[0x0][0x358] ;  /* 0x0000d600ff0c7b82 */ /* 0x000e700000000a00 */
[----:B------:R-:W2:Y:S01]  /*00e0*/  LDC.64 R2, c[0x0][0x380] ;  /* 0x0000e000ff027b82 */ /* 0x000ea20000000a00 */
[----:B0-----:R-:W-:Y:S01]  /*00f0*/  VIMNMX R8, PT, PT, R5, 0x1, !PT ;  /* 0x0000000105087848 */ /* 0x001fe20007fe0100 */
[----:B------:R-:W-:-:S04]  /*0100*/  IMAD R0, R0, R5, RZ ;  /* 0x0000000500007224 */ /* 0x000fc800078e02ff */
[----:B------:R-:W-:-:S07]  /*0110*/  VIADD R9, R8, 0xffffffff ;  /* 0xffffffff08097836 */ /* 0x000fce0000000000 */
.L_x_4:
[----:B------:R-:W-:-:S13]  /*0120*/  ISETP.NE.AND P0, PT, R11, R9, PT ;  /* 0x000000090b00720c */ /* 0x000fda0003f05270 */
[----:B------:R-:W-:Y:S05]  /*0130*/  @!P0 BRA `(.L_x_3) ;  /* 0x00000000003c8947 */ /* 0x000fea0003800000 */
[----:B------:R-:W-:Y:S01]  /*0140*/  IADD3 R7, P0, PT, R0, R11, RZ ;  /* 0x0000000b00077210 */ /* 0x000fe20007f1e0ff */
[----:B--2---:R-:W-:Y:S01]  /*0150*/  IMAD.WIDE.U32 R4, R11, 0x4, R2 ;  /* 0x000000040b047825 */ /* 0x004fe200078e0002 */
[C---:B-1----:R-:W-:Y:S02]  /*0160*/  R2UR UR8, R12.reuse ;  /* 0x000000000c0872ca */ /* 0x042fe400000e0000 */
[C---:B------:R-:W-:Y:S02]  /*0170*/  R2UR UR9, R13.reuse ;  /* 0x000000000d0972ca */ /* 0x040fe400000e0000 */
[----:B------:R-:W-:Y:S02]  /*0180*/  R2UR UR4, R12 ;  /* 0x000000000c0472ca */ /* 0x000fe400000e0000 */
[----:B------:R-:W-:Y:S02]  /*0190*/  R2UR UR5, R13 ;  /* 0x000000000d0572ca */ /* 0x000fe400000e0000 */
[----:B------:R-:W-:-:S02]  /*01a0*/  LEA.HI.X.SX32 R10, R0, RZ, 0x1, P0 ;  /* 0x000000ff000a7211 */ /* 0x000fc400000f0eff */
[----:B------:R-:W-:-:S04]  /*01b0*/  LEA R6, P0, R7, UR6, 0x2 ;  /* 0x0000000607067c11 */ /* 0x000fc8000f8010ff */
[----:B------:R-:W-:Y:S01]  /*01c0*/  LEA.HI.X R7, R7, UR7, R10, 0x2, P0 ;  /* 0x0000000707077c11 */ /* 0x000fe200080f140a */
[----:B------:R-:W2:Y:S04]  /*01d0*/  LDG.E R5, desc[UR8][R4.64+0x4] ;  /* 0x0000040804057981 */ /* 0x000ea8000c1e1900 */
[----:B------:R-:W2:Y:S01]  /*01e0*/  LDG.E R6, desc[UR4][R6.64+0x4] ;  /* 0x0000040406067981 */ /* 0x000ea2000c1e1900 */
[----:B------:R-:W-:Y:S01]  /*01f0*/  VIADD R11, R11, 0x1 ;  /* 0x000000010b0b7836 */ /* 0x000fe20000000000 */
[----:B--2---:R-:W-:-:S13]  /*0200*/  ISETP.NE.AND P0, PT, R6, R5, PT ;  /* 0x000000050600720c */ /* 0x004fda0003f05270 */
[----:B------:R-:W-:Y:S05]  /*0210*/  @!P0 BRA `(.L_x_4) ;  /* 0xfffffffc00c08947 */ /* 0x000fea000383ffff */
[----:B------:R-:W-:-:S07]  /*0220*/  IMAD.MOV.U32 R8, RZ, RZ, R11 ;  /* 0x000000ffff087224 */ /* 0x000fce00078e000b */
.L_x_3:
[----:B------:R-:W-:Y:S05]  /*0230*/  BSYNC.RECONVERGENT B1 ;  /* 0x0000000000017941 */ /* 0x000fea0003800200 */
.L_x_2:
[----:B------:R-:W0:Y:S02]  /*0240*/  LDCU UR4, c[0x0][0x390] ;  /* 0x00007200ff0477ac */ /* 0x000e240008000800 */
[----:B0-----:R-:W-:-:S13]  /*0250*/  ISETP.NE.AND P0, PT, R8, UR4, PT ;  /* 0x0000000408007c0c */ /* 0x001fda000bf05270 */
[----:B--2---:R-:W0:Y:S01]  /*0260*/  @!P0 LDC.64 R2, c[0x0][0x398] ;  /* 0x0000e600ff028b82 */ /* 0x004e220000000a00 */
[----:B-1----:R-:W-:Y:S01]  /*0270*/  @!P0 R2UR UR4, R12 ;  /* 0x000000000c0482ca */ /* 0x002fe200000e0000 */
[----:B------:R-:W-:Y:S01]  /*0280*/  @!P0 IMAD.MOV.U32 R5, RZ, RZ, 0x1 ;  /* 0x00000001ff058424 */ /* 0x000fe200078e00ff */
[----:B------:R-:W-:-:S13]  /*0290*/  @!P0 R2UR UR5, R13 ;  /* 0x000000000d0582ca */ /* 0x000fda00000e0000 */
[----:B0-----:R0:W-:Y:S02]  /*02a0*/  @!P0 STG.E desc[UR4][R2.64+0x8], R5 ;  /* 0x0000080502008986 */ /* 0x0011e4000c101904 */
.L_x_1:
[----:B------:R-:W-:Y:S05]  /*02b0*/  BSYNC.RECONVERGENT B0 ;  /* 0x0000000000007941 */ /* 0x000fea0003800200 */
.L_x_0:
[----:B------:R-:W-:Y:S06]  /*02c0*/  BAR.SYNC.DEFER_BLOCKING 0x0 ;  /* 0x0000000000007b1d */ /* 0x000fec0000010000 */
[----:B------:R-:W-:Y:S05]  /*02d0*/  EXIT ;  /* 0x000000000000794d */ /* 0x000fea0003800000 */
.L_x_5:
[----:B------:R-:W-:-:S00]  /*02e0*/  BRA `(.L_x_5) ;  /* 0xfffffffc00fc7947 */ /* 0x000fc0000383ffff */
[----:B------:R-:W-:-:S00]  /*02f0*/  NOP ;  /* 0x0000000000007918 */ /* 0x000fc00000000000 */
        /* <DEDUP_REMOVED lines=8> */
.L_x_87:


//--------------------- .text._Z11newSolutionPi   --------------------------
	.section	.text._Z11newSolutionPi,"ax",@progbits
	.align	128
        .global         _Z11newSolutionPi
        .type           _Z11newSolutionPi,@function
        .size           _Z11newSolutionPi,(.L_x_88 - _Z11newSolutionPi)
        .other          _Z11newSolutionPi,@"STO_CUDA_ENTRY STV_DEFAULT"
_Z11newSolutionPi:
.text._Z11newSolutionPi:
[----:B------:R-:W-:Y:S01]  /*0000*/  LDC R1, c[0x0][0x37c] ;  /* 0x0000df00ff017b82 */ /* 0x000fe20000000800 */
[----:B------:R-:W-:Y:S05]  /*0010*/  EXIT ;  /* 0x000000000000794d */ /* 0x000fea0003800000 */
.L_x_6:
        /* <DEDUP_REMOVED lines=14> */
.L_x_88:


//--------------------- .text._Z18copiaSoluzioneProxPiS_ii --------------------------
	.section	.text._Z18copiaSoluzioneProxPiS_ii,"ax",@progbits
	.align	128
        .global         _Z18copiaSoluzioneProxPiS_ii
        .type           _Z18copiaSoluzioneProxPiS_ii,@function
        .size           _Z18copiaSoluzioneProxPiS_ii,(.L_x_89 - _Z18copiaSoluzioneProxPiS_ii)
        .other          _Z18copiaSoluzioneProxPiS_ii,@"STO_CUDA_ENTRY STV_DEFAULT"
_Z18copiaSoluzioneProxPiS_ii:
.text._Z18copiaSoluzioneProxPiS_ii:
[----:B------:R-:W-:Y:S01]  /*0000*/  LDC R1, c[0x0][0x37c] ;  /* 0x0000df00ff017b82 */ /* 0x000fe20000000800 */
[----:B------:R-:W0:Y:S07]  /*0010*/  S2R R0, SR_TID.X ;  /* 0x0000000000007919 */ /* 0x000e2e0000002100 */
[----:B------:R-:W0:Y:S01]  /*0020*/  S2UR UR4, SR_CTAID.X ;  /* 0x00000000000479c3 */ /* 0x000e220000002500 */
[----:B------:R-:W1:Y:S01]  /*0030*/  LDCU UR6, c[0x0][0x390] ;  /* 0x00007200ff0677ac */ /* 0x000e620008000800 */
[----:B------:R-:W-:Y:S06]  /*0040*/  BSSY.RECONVERGENT B0, `(.L_x_7) ;  /* 0x000000e000007945 */ /* 0x000fec0003800200 */
[----:B------:R-:W0:Y:S02]  /*0050*/  LDC R7, c[0x0][0x360] ;  /* 0x0000d800ff077b82 */ /* 0x000e240000000800 */
[----:B0-----:R-:W-:-:S05]  /*0060*/  IMAD R7, R7, UR4, R0 ;  /* 0x0000000407077c24 */ /* 0x001fca000f8e0200 */
[----:B-1----:R-:W-:-:S13]  /*0070*/  ISETP.GE.AND P0, PT, R7, UR6, PT ;  /* 0x0000000607007c0c */ /* 0x002fda000bf06270 */
[----:B------:R-:W-:Y:S05]  /*0080*/  @P0 BRA `(.L_x_8) ;  /* 0x0000000000240947 */ /* 0x000fea0003800000 */
[----:B------:R-:W0:Y:S01]  /*0090*/  LDC R0, c[0x0][0x394] ;  /* 0x0000e500ff007b82 */ /* 0x000e220000000800 */
[----:B------:R-:W1:Y:S07]  /*00a0*/  LDCU.64 UR4, c[0x0][0x358] ;  /* 0x00006b00ff0477ac */ /* 0x000e6e0008000a00 */
[----:B------:R-:W2:Y:S01]  /*00b0*/  LDC.64 R2, c[0x0][0x380] ;  /* 0x0000e000ff027b82 */ /* 0x000ea20000000a00 */
[----:B0-----:R-:W-:-:S04]  /*00c0*/  IMAD R5, R0, UR6, R7 ;  /* 0x0000000600057c24 */ /* 0x001fc8000f8e0207 */
[----:B--2---:R-:W-:-:S03]  /*00d0*/  IMAD.WIDE R2, R5, 0x4, R2 ;  /* 0x0000000405027825 */ /* 0x004fc600078e0202 */
[----:B------:R-:W0:Y:S03]  /*00e0*/  LDC.64 R4, c[0x0][0x388] ;  /* 0x0000e200ff047b82 */ /* 0x000e260000000a00 */
[----:B-1----:R-:W2:Y:S01]  /*00f0*/  LDG.E R3, desc[UR4][R2.64] ;  /* 0x0000000402037981 */ /* 0x002ea2000c1e1900 */
[----:B0-----:R-:W-:-:S05]  /*0100*/  IMAD.WIDE R4, R7, 0x4, R4 ;  /* 0x0000000407047825 */ /* 0x001fca00078e0204 */
[----:B--2---:R0:W-:Y:S02]  /*0110*/  STG.E desc[UR4][R4.64], R3 ;  /* 0x0000000304007986 */ /* 0x0041e4000c101904 */
.L_x_8:
[----:B------:R-:W-:Y:S05]  /*0120*/  BSYNC.RECONVERGENT B0 ;  /* 0x0000000000007941 */ /* 0x000fea0003800200 */
.L_x_7:
[----:B------:R-:W-:Y:S06]  /*0130*/  BAR.SYNC.DEFER_BLOCKING 0x0 ;  /* 0x0000000000007b1d */ /* 0x000fec0000010000 */
[----:B------:R-:W-:Y:S05]  /*0140*/  EXIT ;  /* 0x000000000000794d */ /* 0x000fea0003800000 */
.L_x_9:
        /* <DEDUP_REMOVED lines=11> */
.L_x_89:


//--------------------- .text._Z18salvaSoluzioneProxPiS_ii --------------------------
	.section	.text._Z18salvaSoluzioneProxPiS_ii,"ax",@progbits
	.align	128
        .global         _Z18salvaSoluzioneProxPiS_ii
        .type           _Z18salvaSoluzioneProxPiS_ii,@function
        .size           _Z18salvaSoluzioneProxPiS_ii,(.L_x_90 - _Z18salvaSoluzioneProxPiS_ii)
        .other          _Z18salvaSoluzioneProxPiS_ii,@"STO_CUDA_ENTRY STV_DEFAULT"
_Z18salvaSoluzioneProxPiS_ii:
.text._Z18salvaSoluzioneProxPiS_ii:
        /* <DEDUP_REMOVED lines=9> */
[----:B------:R-:W0:Y:S01]  /*0090*/  LDC.64 R2, c[0x0][0x388] ;  /* 0x0000e200ff027b82 */ /* 0x000e220000000a00 */
[----:B------:R-:W1:Y:S07]  /*00a0*/  LDCU.64 UR4, c[0x0][0x358] ;  /* 0x00006b00ff0477ac */ /* 0x000e6e0008000a00 */
[----:B------:R-:W2:Y:S08]  /*00b0*/  LDC R0, c[0x0][0x394] ;  /* 0x0000e500ff007b82 */ /* 0x000eb00000000800 */
[----:B------:R-:W3:Y:S01]  /*00c0*/  LDC.64 R4, c[0x0][0x380] ;  /* 0x0000e000ff047b82 */ /* 0x000ee20000000a00 */
[----:B0-----:R-:W-:-:S06]  /*00d0*/  IMAD.WIDE R2, R7, 0x4, R2 ;  /* 0x0000000407027825 */ /* 0x001fcc00078e0202 */
[----:B-1----:R-:W4:Y:S01]  /*00e0*/  LDG.E R3, desc[UR4][R2.64] ;  /* 0x0000000402037981 */ /* 0x002f22000c1e1900 */
[----:B--2---:R-:W-:-:S04]  /*00f0*/  IMAD R7, R0, UR6, R7 ;  /* 0x0000000600077c24 */ /* 0x004fc8000f8e0207 */
[----:B---3--:R-:W-:-:S05]  /*0100*/  IMAD.WIDE R4, R7, 0x4, R4 ;  /* 0x0000000407047825 */ /* 0x008fca00078e0204 */
[----:B----4-:R0:W-:Y:S02]  /*0110*/  STG.E desc[UR4][R4.64], R3 ;  /* 0x0000000304007986 */ /* 0x0101e4000c101904 */
.L_x_11:
[----:B------:R-:W-:Y:S05]  /*0120*/  BSYNC.RECONVERGENT B0 ;  /* 0x0000000000007941 */ /* 0x000fea0003800200 */
.L_x_10:
[----:B------:R-:W-:Y:S06]  /*0130*/  BAR.SYNC.DEFER_BLOCKING 0x0 ;  /* 0x0000000000007b1d */ /* 0x000fec0000010000 */
[----:B------:R-:W-:Y:S05]  /*0140*/  EXIT ;  /* 0x000000000000794d */ /* 0x000fea0003800000 */
.L_x_12:
        /* <DEDUP_REMOVED lines=11> */
.L_x_90:


//--------------------- .text._Z11completaSolPiiPb --------------------------
	.section	.text._Z11completaSolPiiPb,"ax",@progbits
	.align	128
        .global         _Z11completaSolPiiPb
        .type           _Z11completaSolPiiPb,@function
        .size           _Z11completaSolPiiPb,(.L_x_91 - _Z11completaSolPiiPb)
        .other          _Z11completaSolPiiPb,@"STO_CUDA_ENTRY STV_DEFAULT"
_Z11completaSolPiiPb:
.text._Z11completaSolPiiPb:
[----:B------:R-:W-:Y:S01]  /*0000*/  LDC R1, c[0x0][0x37c] ;  /* 0x0000df00ff017b82 */ /* 0x000fe20000000800 */
[----:B------:R-:W0:Y:S07]  /*0010*/  S2R R2, SR_TID.X ;  /* 0x0000000000027919 */ /* 0x000e2e0000002100 */
[----:B------:R-:W1:Y:S01]  /*0020*/  LDC R0, c[0x0][0x388] ;  /* 0x0000e200ff007b82 */ /* 0x000e620000000800 */
[----:B------:R-:W-:Y:S07]  /*0030*/  BSSY.RECONVERGENT B0, `(.L_x_13) ;  /* 0x000004d000007945 */ /* 0x000fee0003800200 */
[----:B------:R-:W0:Y:S08]  /*0040*/  S2UR UR4, SR_CTAID.X ;  /* 0x00000000000479c3 */ /* 0x000e300000002500 */
[----:B------:R-:W0:Y:S01]  /*0050*/  LDC R9, c[0x0][0x360] ;  /* 0x0000d800ff097b82 */ /* 0x000e220000000800 */
[----:B-1----:R-:W-:-:S04]  /*0060*/  LEA.HI R0, R0, R0, RZ, 0x1 ;  /* 0x0000000000007211 */ /* 0x002fc800078f08ff */
[----:B------:R-:W-:Y:S01]  /*0070*/  SHF.R.S32.HI R0, RZ, 0x1, R0 ;  /* 0x00000001ff007819 */ /* 0x000fe20000011400 */
[----:B0-----:R-:W-:-:S05]  /*0080*/  IMAD R9, R9, UR4, R2 ;  /* 0x0000000409097c24 */ /* 0x001fca000f8e0202 */
[----:B------:R-:W-:-:S13]  /*0090*/  ISETP.GE.AND P0, PT, R9, R0, PT ;  /* 0x000000000900720c */ /* 0x000fda0003f06270 */
[----:B------:R-:W-:Y:S05]  /*00a0*/  @P0 BRA `(.L_x_14) ;  /* 0x0000000400140947 */ /* 0x000fea0003800000 */
[----:B------:R-:W0:Y:S08]  /*00b0*/  LDC.64 R10, c[0x0][0x358] ;  /* 0x0000d600ff0a7b82 */ /* 0x000e300000000a00 */
[----:B------:R-:W1:Y:S01]  /*00c0*/  LDC.64 R4, c[0x0][0x380] ;  /* 0x0000e000ff047b82 */ /* 0x000e620000000a00 */
[----:B0-----:R-:W-:Y:S02]  /*00d0*/  R2UR UR4, R10 ;  /* 0x000000000a0472ca */ /* 0x001fe400000e0000 */
[----:B------:R-:W-:Y:S01]  /*00e0*/  R2UR UR5, R11 ;  /* 0x000000000b0572ca */ /* 0x000fe200000e0000 */
[----:B-1----:R-:W-:-:S12]  /*00f0*/  IMAD.WIDE R4, R9, 0x4, R4 ;  /* 0x0000000409047825 */ /* 0x002fd800078e0204 */
[----:B------:R-:W2:Y:S01]  /*0100*/  LDG.E R8, desc[UR4][R4.64] ;  /* 0x0000000404087981 */ /* 0x000ea2000c1e1900 */
[----:B------:R-:W-:Y:S01]  /*0110*/  BSSY.RECONVERGENT B1, `(.L_x_15) ;  /* 0x0000021000017945 */ /* 0x000fe20003800200 */
[----:B------:R-:W-:Y:S01]  /*0120*/  IMAD.WIDE R2, R0, 0x4, R4 ;  /* 0x0000000400027825 */ /* 0x000fe200078e0204 */
[----:B--2---:R-:W-:-:S13]  /*0130*/  ISETP.NE.AND P0, PT, R8, RZ, PT ;  /* 0x000000ff0800720c */ /* 0x004fda0003f05270 */
[----:B------:R-:W-:Y:S05]  /*0140*/  @P0 BRA `(.L_x_16) ;  /* 0x0000000000740947 */ /* 0x000fea0003800000 */
[----:B------:R-:W-:Y:S02]  /*0150*/  R2UR UR4, R10 ;  /* 0x000000000a0472ca */ /* 0x000fe400000e0000 */
[----:B------:R-:W-:-:S13]  /*0160*/  R2UR UR5, R11 ;  /* 0x000000000b0572ca */ /* 0x000fda00000e0000 */
[----:B------:R-:W2:Y:S01]  /*0170*/  LDG.E R12, desc[UR4][R2.64] ;  /* 0x00000004020c7981 */ /* 0x000ea2000c1e1900 */
[----:B------:R-:W-:Y:S01]  /*0180*/  IMAD.MOV.U32 R8, RZ, RZ, RZ ;  /* 0x000000ffff087224 */ /* 0x000fe200078e00ff */
[----:B--2---:R-:W-:-:S13]  /*0190*/  ISETP.NE.AND P0, PT, R12, RZ, PT ;  /* 0x000000ff0c00720c */ /* 0x004fda0003f05270 */
[----:B------:R-:W-:Y:S05]  /*01a0*/  @!P0 BRA `(.L_x_16) ;  /* 0x00000000005c8947 */ /* 0x000fea0003800000 */
[----:B------:R-:W0:Y:S01]  /*01b0*/  LDCU.64 UR4, c[0x0][0x390] ;  /* 0x00007200ff0477ac */ /* 0x000e220008000a00 */
[----:B------:R-:W-:Y:S02]  /*01c0*/  R2UR UR6, R10 ;  /* 0x000000000a0672ca */ /* 0x000fe400000e0000 */
[----:B------:R-:W-:Y:S02]  /*01d0*/  R2UR UR7, R11 ;  /* 0x000000000b0772ca */ /* 0x000fe400000e0000 */
[----:B0-----:R-:W-:-:S04]  /*01e0*/  IADD3 R6, P0, PT, R9, UR4, RZ ;  /* 0x0000000409067c10 */ /* 0x001fc8000ff1e0ff */
[----:B------:R-:W-:-:S07]  /*01f0*/  LEA.HI.X.SX32 R7, R9, UR5, 0x1, P0 ;  /* 0x0000000509077c11 */ /* 0x000fce00080f0eff */
[----:B------:R-:W2:Y:S02]  /*0200*/  LDG.E.U8 R6, desc[UR6][R6.64] ;  /* 0x0000000606067981 */ /* 0x000ea4000c1e1100 */
[----:B--2---:R-:W-:-:S13]  /*0210*/  ISETP.NE.AND P0, PT, R6, 0x1, PT ;  /* 0x000000010600780c */ /* 0x004fda0003f05270 */
[----:B------:R-:W-:Y:S05]  /*0220*/  @P0 BRA `(.L_x_16) ;  /* 0x00000000003c0947 */ /* 0x000fea0003800000 */
[----:B------:R-:W-:-:S13]  /*0230*/  ISETP.NE.AND P0, PT, R12, -0x1, PT ;  /* 0xffffffff0c00780c */ /* 0x000fda0003f05270 */
[----:B------:R-:W-:Y:S05]  /*0240*/  @!P0 BRA `(.L_x_17) ;  /* 0x0000000000208947 */ /* 0x000fea0003800000 */
[----:B------:R-:W-:-:S13]  /*0250*/  ISETP.NE.AND P0, PT, R12, 0x1, PT ;  /* 0x000000010c00780c */ /* 0x000fda0003f05270 */
[----:B------:R-:W-:Y:S05]  /*0260*/  @P0 BRA `(.L_x_16) ;  /* 0x00000000002c0947 */ /* 0x000fea0003800000 */
[----:B------:R-:W-:Y:S01]  /*0270*/  R2UR UR4, R10 ;  /* 0x000000000a0472ca */ /* 0x000fe200000e0000 */
[----:B------:R-:W-:Y:S01]  /*0280*/  IMAD.MOV.U32 R7, RZ, RZ, -0x1 ;  /* 0xffffffffff077424 */ /* 0x000fe200078e00ff */
[----:B------:R-:W-:Y:S01]  /*0290*/  R2UR UR5, R11 ;  /* 0x000000000b0572ca */ /* 0x000fe200000e0000 */
[----:B------:R-:W-:-:S12]  /*02a0*/  IMAD.MOV.U32 R8, RZ, RZ, -0x1 ;  /* 0xffffffffff087424 */ /* 0x000fd800078e00ff */
[----:B------:R1:W-:Y:S01]  /*02b0*/  STG.E desc[UR4][R4.64], R7 ;  /* 0x0000000704007986 */ /* 0x0003e2000c101904 */
[----:B------:R-:W-:Y:S05]  /*02c0*/  BRA `(.L_x_16) ;  /* 0x0000000000147947 */ /* 0x000fea0003800000 */
.L_x_17:
[----:B------:R-:W-:Y:S01]  /*02d0*/  R2UR UR4, R10 ;  /* 0x000000000a0472ca */ /* 0x000fe200000e0000 */
[----:B------:R-:W-:Y:S01]  /*02e0*/  IMAD.MOV.U32 R7, RZ, RZ, 0x1 ;  /* 0x00000001ff077424 */ /* 0x000fe200078e00ff */
[----:B------:R-:W-:Y:S01]  /*02f0*/  R2UR UR5, R11 ;  /* 0x000000000b0572ca */ /* 0x000fe200000e0000 */
[----:B------:R-:W-:-:S12]  /*0300*/  IMAD.MOV.U32 R8, RZ, RZ, 0x1 ;  /* 0x00000001ff087424 */ /* 0x000fd800078e00ff */
[----:B------:R0:W-:Y:S02]  /*0310*/  STG.E desc[UR4][R4.64], R7 ;  /* 0x0000000704007986 */ /* 0x0001e4000c101904 */
.L_x_16:
[----:B------:R-:W-:Y:S05]  /*0320*/  BSYNC.RECONVERGENT B1 ;  /* 0x0000000000017941 */ /* 0x000fea0003800200 */
.L_x_15:
[----:B------:R-:W-:-:S13]  /*0330*/  ISETP.NE.AND P0, PT, R8, RZ, PT ;  /* 0x000000ff0800720c */ /* 0x000fda0003f05270 */
[----:B------:R-:W-:Y:S05]  /*0340*/  @!P0 BRA `(.L_x_14) ;  /* 0x00000000006c8947 */ /* 0x000fea0003800000 */
[----:B------:R-:W-:Y:S02]  /*0350*/  R2UR UR4, R10 ;  /* 0x000000000a0472ca */ /* 0x000fe400000e0000 */
[----:B------:R-:W-:-:S13]  /*0360*/  R2UR UR5, R11 ;  /* 0x000000000b0572ca */ /* 0x000fda00000e0000 */
[----:B01----:R-:W2:Y:S01]  /*0370*/  LDG.E R4, desc[UR4][R2.64] ;  /* 0x0000000402047981 */ /* 0x003ea2000c1e1900 */
[----:B------:R-:W-:Y:S01]  /*0380*/  IMAD.IADD R0, R9, 0x1, R0 ;  /* 0x0000000109007824 */ /* 0x000fe200078e0200 */
[----:B--2---:R-:W-:-:S13]  /*0390*/  ISETP.NE.AND P0, PT, R4, RZ, PT ;  /* 0x000000ff0400720c */ /* 0x004fda0003f05270 */
[----:B------:R-:W-:Y:S05]  /*03a0*/  @P0 BRA `(.L_x_14) ;  /* 0x0000000000540947 */ /* 0x000fea0003800000 */
        /* <DEDUP_REMOVED lines=14> */
[----:B------:R-:W-:-:S13]  /*0490*/  R2UR UR5, R11 ;  /* 0x000000000b0572ca */ /* 0x000fda00000e0000 */
[----:B------:R3:W-:Y:S01]  /*04a0*/  STG.E desc[UR4][R2.64], R5 ;  /* 0x0000000502007986 */ /* 0x0007e2000c101904 */
[----:B------:R-:W-:Y:S05]  /*04b0*/  BRA `(.L_x_14) ;  /* 0x0000000000107947 */ /* 0x000fea0003800000 */
.L_x_18:
[----:B------:R-:W-:Y:S01]  /*04c0*/  R2UR UR4, R10 ;  /* 0x000000000a0472ca */ /* 0x000fe200000e0000 */
[----:B------:R-:W-:Y:S01]  /*04d0*/  IMAD.MOV.U32 R5, RZ, RZ, 0x1 ;  /* 0x00000001ff057424 */ /* 0x000fe200078e00ff */
[----:B------:R-:W-:-:S13]  /*04e0*/  R2UR UR5, R11 ;  /* 0x000000000b0572ca */ /* 0x000fda00000e0000 */
[----:B------:R2:W-:Y:S02]  /*04f0*/  STG.E desc[UR4][R2.64], R5 ;  /* 0x0000000502007986 */ /* 0x0005e4000c101904 */
.L_x_14:
[----:B------:R-:W-:Y:S05]  /*0500*/  BSYNC.RECONVERGENT B0 ;  /* 0x0000000000007941 */ /* 0x000fea0003800200 */
.L_x_13:
[----:B------:R-:W-:Y:S06]  /*0510*/  BAR.SYNC.DEFER_BLOCKING 0x0 ;  /* 0x0000000000007b1d */ /* 0x000fec0000010000 */
[----:B------:R-:W-:Y:S05]  /*0520*/  EXIT ;  /* 0x000000000000794d */ /* 0x000fea0003800000 */
.L_x_19:
        /* <DEDUP_REMOVED lines=13> */
.L_x_91:


//--------------------- .text._Z13checkSolutionPiiS_Pb --------------------------
	.section	.text._Z13checkSolutionPiiS_Pb,"ax",@progbits
	.align	128
        .global         _Z13checkSolutionPiiS_Pb
        .type           _Z13checkSolutionPiiS_Pb,@function
        .size           _Z13checkSolutionPiiS_Pb,(.L_x_92 - _Z13checkSolutionPiiS_Pb)
        .other          _Z13checkSolutionPiiS_Pb,@"STO_CUDA_ENTRY STV_DEFAULT"
_Z13checkSolutionPiiS_Pb:
.text._Z13checkSolutionPiiS_Pb:
[----:B------:R-:W-:Y:S01]  /*0000*/  LDC R1, c[0x0][0x37c] ;  /* 0x0000df00ff017b82 */ /* 0x000fe20000000800 */
[----:B------:R-:W0:Y:S07]  /*0010*/  S2R R3, SR_TID.X ;  /* 0x0000000000037919 */ /* 0x000e2e0000002100 */
[----:B------:R-:W0:Y:S01]  /*0020*/  S2UR UR4, SR_CTAID.X ;  /* 0x00000000000479c3 */ /* 0x000e220000002500 */
[----:B------:R-:W1:Y:S07]  /*0030*/  LDCU UR5, c[0x0][0x388] ;  /* 0x00007100ff0577ac */ /* 0x000e6e0008000800 */
[----:B------:R-:W0:Y:S02]  /*0040*/  LDC R4, c[0x0][0x360] ;  /* 0x0000d800ff047b82 */ /* 0x000e240000000800 */
[----:B0-----:R-:W-:-:S05]  /*0050*/  IMAD R4, R4, UR4, R3 ;  /* 0x0000000404047c24 */ /* 0x001fca000f8e0203 */
[----:B-1----:R-:W-:-:S13]  /*0060*/  ISETP.GE.AND P0, PT, R4, UR5, PT ;  /* 0x0000000504007c0c */ /* 0x002fda000bf06270 */
[----:B------:R-:W-:Y:S05]  /*0070*/  @P0 EXIT ;  /* 0x000000000000094d */ /* 0x000fea0003800000 */
[----:B------:R-:W-:-:S13]  /*0080*/  ISETP.GE.AND P0, PT, R4, 0x1, PT ;  /* 0x000000010400780c */ /* 0x000fda0003f06270 */
[----:B------:R-:W-:Y:S05]  /*0090*/  @!P0 EXIT ;  /* 0x000000000000894d */ /* 0x000fea0003800000 */
[C---:B------:R-:W-:Y:S01]  /*00a0*/  IMAD R7, R4.reuse, UR5, RZ ;  /* 0x0000000504077c24 */ /* 0x040fe2000f8e02ff */
[----:B------:R-:W0:Y:S01]  /*00b0*/  LDC.64 R2, c[0x0][0x380] ;  /* 0x0000e000ff027b82 */ /* 0x000e220000000a00 */
[----:B------:R-:W1:Y:S01]  /*00c0*/  LDCU.64 UR4, c[0x0][0x358] ;  /* 0x00006b00ff0477ac */ /* 0x000e620008000a00 */
[----:B------:R-:W-:Y:S01]  /*00d0*/  BSSY.RECONVERGENT B0, `(.L_x_20) ;  /* 0x0000038000007945 */ /* 0x000fe20003800200 */
[--C-:B------:R-:W-:Y:S01]  /*00e0*/  IMAD.IADD R0, R4, 0x1, R7.reuse ;  /* 0x0000000104007824 */ /* 0x100fe200078e0207 */
[----:B------:R-:W2:Y:S01]  /*00f0*/  LDCU.64 UR6, c[0x0][0x398] ;  /* 0x00007300ff0677ac */ /* 0x000ea20008000a00 */
[----:B------:R-:W-:-:S03]  /*0100*/  IMAD.MOV.U32 R8, RZ, RZ, R7 ;  /* 0x000000ffff087224 */ /* 0x000fc600078e0007 */
[----:B------:R-:W-:-:S05]  /*0110*/  VIADDMNMX R6, R7, 0x1, R0, !PT ;  /* 0x0000000107067846 */ /* 0x000fca0007800100 */
[----:B------:R-:W-:-:S05]  /*0120*/  IMAD.IADD R5, R6, 0x1, -R7 ;  /* 0x0000000106057824 */ /* 0x000fca00078e0a07 */
[----:B------:R-:W-:Y:S01]  /*0130*/  LOP3.LUT P0, R10, R5, 0x3, RZ, 0xc0, !PT ;  /* 0x00000003050a7812 */ /* 0x000fe2000780c0ff */
[----:B0-----:R-:W-:-:S12]  /*0140*/  IMAD.WIDE.U32 R2, R4, 0x4, R2 ;  /* 0x0000000404027825 */ /* 0x001fd800078e0002 */
[----:B-12---:R-:W-:Y:S05]  /*0150*/  @!P0 BRA `(.L_x_21) ;  /* 0x0000000000bc8947 */ /* 0x006fea0003800000 */
[----:B------:R-:W0:Y:S01]  /*0160*/  LDC R16, c[0x0][0x388] ;  /* 0x0000e200ff107b82 */ /* 0x000e220000000800 */
[----:B------:R-:W-:Y:S01]  /*0170*/  IMAD.IADD R8, R7, 0x1, R10 ;  /* 0x0000000107087824 */ /* 0x000fe200078e020a */
[----:B------:R-:W-:Y:S01]  /*0180*/  IADD3 R9, PT, PT, -R10, RZ, RZ ;  /* 0x000000ff0a097210 */ /* 0x000fe20007ffe1ff */
[----:B------:R-:W-:-:S05]  /*0190*/  IMAD.MOV.U32 R10, RZ, RZ, R7 ;  /* 0x000000ffff0a7224 */ /* 0x000fca00078e0007 */
[----:B------:R-:W1:Y:S02]  /*01a0*/  LDC.64 R4, c[0x0][0x380] ;  /* 0x0000e000ff047b82 */ /* 0x000e640000000a00 */
.L_x_24:
[----:B------:R-:W-:-:S04]  /*01b0*/  IADD3 R12, P0, PT, R10, UR6, RZ ;  /* 0x000000060a0c7c10 */ /* 0x000fc8000ff1e0ff */
[----:B------:R-:W-:-:S05]  /*01c0*/  LEA.HI.X.SX32 R13, R10, UR7, 0x1, P0 ;  /* 0x000000070a0d7c11 */ /* 0x000fca00080f0eff */
[----:B--2---:R-:W2:Y:S01]  /*01d0*/  LDG.E.U8 R12, desc[UR4][R12.64] ;  /* 0x000000040c0c7981 */ /* 0x004ea2000c1e1100 */
[----:B------:R-:W-:Y:S01]  /*01e0*/  VIADD R9, R9, 0x1 ;  /* 0x0000000109097836 */ /* 0x000fe20000000000 */
[----:B------:R-:W-:Y:S04]  /*01f0*/  BSSY.RECONVERGENT B1, `(.L_x_22) ;  /* 0x0000023000017945 */ /* 0x000fe80003800200 */
[----:B------:R-:W-:Y:S02]  /*0200*/  ISETP.NE.AND P0, PT, R9, RZ, PT ;  /* 0x000000ff0900720c */ /* 0x000fe40003f05270 */
[----:B--2---:R-:W-:-:S13]  /*0210*/  ISETP.NE.AND P1, PT, R12, 0x1, PT ;  /* 0x000000010c00780c */ /* 0x004fda0003f25270 */
[----:B------:R-:W-:Y:S05]  /*0220*/  @P1 BRA `(.L_x_23) ;  /* 0x00000000007c1947 */ /* 0x000fea0003800000 */
[----:B------:R-:W2:Y:S02]  /*0230*/  LDG.E R11, desc[UR4][R2.64] ;  /* 0x00000004020b7981 */ /* 0x000ea4000c1e1900 */
[----:B--2---:R-:W-:-:S13]  /*0240*/  ISETP.NE.AND P1, PT, R11, -0x1, PT ;  /* 0xffffffff0b00780c */ /* 0x004fda0003f25270 */
[----:B------:R-:W-:Y:S05]  /*0250*/  @P1 BRA `(.L_x_23) ;  /* 0x0000000000701947 */ /* 0x000fea0003800000 */
[----:B0-----:R-:W-:Y:S02]  /*0260*/  IABS R14, R16 ;  /* 0x00000010000e7213 */ /* 0x001fe40000000000 */
[----:B------:R-:W-:Y:S02]  /*0270*/  IABS R17, R10 ;  /* 0x0000000a00117213 */ /* 0x000fe40000000000 */
[----:B------:R-:W0:Y:S01]  /*0280*/  I2F.RP R11, R14 ;  /* 0x0000000e000b7306 */ /* 0x000e220000209400 */
[----:B------:R-:W-:-:S07]  /*0290*/  ISETP.GE.AND P3, PT, R10, RZ, PT ;  /* 0x000000ff0a00720c */ /* 0x000fce0003f66270 */
[----:B0-----:R-:W0:Y:S02]  /*02a0*/  MUFU.RCP R11, R11 ;  /* 0x0000000b000b7308 */ /* 0x001e240000001000 */
[----:B0-----:R-:W-:-:S06]  /*02b0*/  VIADD R12, R11, 0xffffffe ;  /* 0x0ffffffe0b0c7836 */ /* 0x001fcc0000000000 */
[----:B------:R0:W2:Y:S02]  /*02c0*/  F2I.FTZ.U32.TRUNC.NTZ R13, R12 ;  /* 0x0000000c000d7305 */ /* 0x0000a4000021f000 */
[----:B0-----:R-:W-:Y:S01]  /*02d0*/  IMAD.MOV.U32 R12, RZ, RZ, RZ ;  /* 0x000000ffff0c7224 */ /* 0x001fe200078e00ff */
[----:B--2---:R-:W-:-:S05]  /*02e0*/  IADD3 R15, PT, PT, RZ, -R13, RZ ;  /* 0x8000000dff0f7210 */ /* 0x004fca0007ffe0ff */
[----:B------:R-:W-:-:S04]  /*02f0*/  IMAD R15, R15, R14, RZ ;  /* 0x0000000e0f0f7224 */ /* 0x000fc800078e02ff */
[----:B------:R-:W-:-:S04]  /*0300*/  IMAD.HI.U32 R13, R13, R15, R12 ;  /* 0x0000000f0d0d7227 */ /* 0x000fc800078e000c */
[----:B------:R-:W-:-:S04]  /*0310*/  IMAD.MOV.U32 R15, RZ, RZ, R17 ;  /* 0x000000ffff0f7224 */ /* 0x000fc800078e0011 */
[----:B------:R-:W-:-:S04]  /*0320*/  IMAD.HI.U32 R13, R13, R15, RZ ;  /* 0x0000000f0d0d7227 */ /* 0x000fc800078e00ff */
[----:B------:R-:W-:-:S04]  /*0330*/  IMAD.MOV R13, RZ, RZ, -R13 ;  /* 0x000000ffff0d7224 */ /* 0x000fc800078e0a0d */
[----:B------:R-:W-:-:S05]  /*0340*/  IMAD R11, R14, R13, R15 ;  /* 0x0000000d0e0b7224 */ /* 0x000fca00078e020f */
[----:B------:R-:W-:-:S13]  /*0350*/  ISETP.GT.U32.AND P1, PT, R14, R11, PT ;  /* 0x0000000b0e00720c */ /* 0x000fda0003f24070 */
[----:B------:R-:W-:Y:S02]  /*0360*/  @!P1 IADD3 R11, PT, PT, R11, -R14, RZ ;  /* 0x8000000e0b0b9210 */ /* 0x000fe40007ffe0ff */
[----:B------:R-:W-:Y:S02]  /*0370*/  ISETP.NE.AND P1, PT, R16, RZ, PT ;  /* 0x000000ff1000720c */ /* 0x000fe40003f25270 */
[----:B------:R-:W-:-:S13]  /*0380*/  ISETP.GT.U32.AND P2, PT, R14, R11, PT ;  /* 0x0000000b0e00720c */ /* 0x000fda0003f44070 */
[----:B------:R-:W-:-:S04]  /*0390*/  @!P2 IMAD.IADD R11, R11, 0x1, -R14 ;  /* 0x000000010b0ba824 */ /* 0x000fc800078e0a0e */
[----:B------:R-:W-:Y:S01]  /*03a0*/  @!P3 IMAD.MOV R11, RZ, RZ, -R11 ;  /* 0x000000ffff0bb224 */ /* 0x000fe200078e0a0b */
[----:B------:R-:W-:-:S05]  /*03b0*/  @!P1 LOP3.LUT R11, RZ, R16, RZ, 0x33, !PT ;  /* 0x00000010ff0b9212 */ /* 0x000fca00078e33ff */
[----:B-1----:R-:W-:-:S06]  /*03c0*/  IMAD.WIDE R12, R11, 0x4, R4 ;  /* 0x000000040b0c7825 */ /* 0x002fcc00078e0204 */
[----:B------:R-:W2:Y:S02]  /*03d0*/  LDG.E R12, desc[UR4][R12.64] ;  /* 0x000000040c0c7981 */ /* 0x000ea4000c1e1900 */
[----:B--2---:R-:W-:-:S13]  /*03e0*/  ISETP.NE.AND P1, PT, R12, -0x1, PT ;  /* 0xffffffff0c00780c */ /* 0x004fda0003f25270 */
[----:B------:R-:W0:Y:S01]  /*03f0*/  @!P1 LDC.64 R14, c[0x0][0x390] ;  /* 0x0000e400ff0e9b82 */ /* 0x000e220000000a00 */
[----:B------:R-:W-:-:S05]  /*0400*/  @!P1 IMAD.MOV.U32 R11, RZ, RZ, 0x1 ;  /* 0x00000001ff0b9424 */ /* 0x000fca00078e00ff */
[----:B0-----:R2:W-:Y:S02]  /*0410*/  @!P1 STG.E desc[UR4][R14.64+0x4], R11 ;  /* 0x0000040b0e009986 */ /* 0x0015e4000c101904 */
.L_x_23:
[----:B------:R-:W-:Y:S05]  /*0420*/  BSYNC.RECONVERGENT B1 ;  /* 0x0000000000017941 */ /* 0x000fea0003800200 */
.L_x_22:
[----:B------:R-:W-:Y:S01]  /*0430*/  IADD3 R10, PT, PT, R10, 0x1, RZ ;  /* 0x000000010a0a7810 */ /* 0x000fe20007ffe0ff */
[----:B------:R-:W-:Y:S06]  /*0440*/  @P0 BRA `(.L_x_24) ;  /* 0xfffffffc00580947 */ /* 0x000fec000383ffff */
.L_x_21:
[----:B------:R-:W-:Y:S05]  /*0450*/  BSYNC.RECONVERGENT B0 ;  /* 0x0000000000007941 */ /* 0x000fea0003800200 */
.L_x_20:
[----:B------:R-:W-:-:S05]  /*0460*/  IMAD.IADD R6, R7, 0x1, -R6 ;  /* 0x0000000107067824 */ /* 0x000fca00078e0a06 */
[----:B------:R-:W-:-:S13]  /*0470*/  ISETP.GT.U32.AND P0, PT, R6, -0x4, PT ;  /* 0xfffffffc0600780c */ /* 0x000fda0003f04070 */
[----:B------:R-:W-:Y:S05]  /*0480*/  @P0 EXIT ;  /* 0x000000000000094d */ /* 0x000fea0003800000 */
[----:B------:R-:W3:Y:S01]  /*0490*/  LDC R7, c[0x0][0x388] ;  /* 0x0000e200ff077b82 */ /* 0x000ee20000000800 */
[----:B------:R-:W-:Y:S01]  /*04a0*/  VIADD R6, R8, 0x1 ;  /* 0x0000000108067836 */ /* 0x000fe20000000000 */
[----:B------:R-:W4:Y:S06]  /*04b0*/  LDCU.64 UR6, c[0x0][0x398] ;  /* 0x00007300ff0677ac */ /* 0x000f2c0008000a00 */
[----:B-1----:R-:W1:Y:S02]  /*04c0*/  LDC.64 R4, c[0x0][0x380] ;  /* 0x0000e000ff047b82 */ /* 0x002e640000000a00 */
.L_x_33:
[----:B------:R-:W-:-:S05]  /*04d0*/  VIADD R17, R6, 0xffffffff ;  /* 0xffffffff06117836 */ /* 0x000fca0000000000 */
[----:B----4-:R-:W-:-:S04]  /*04e0*/  IADD3 R8, P0, PT, R17, UR6, RZ ;  /* 0x0000000611087c10 */ /* 0x010fc8000ff1e0ff */
[----:B------:R-:W-:-:S05]  /*04f0*/  LEA.HI.X.SX32 R9, R17, UR7, 0x1, P0 ;  /* 0x0000000711097c11 */ /* 0x000fca00080f0eff */
[----:B0-----:R-:W4:Y:S01]  /*0500*/  LDG.E.U8 R10, desc[UR4][R8.64] ;  /* 0x00000004080a7981 */ /* 0x001f22000c1e1100 */
[----:B------:R-:W-:Y:S01]  /*0510*/  BSSY.RECONVERGENT B0, `(.L_x_25) ;  /* 0x0000022000007945 */ /* 0x000fe20003800200 */
[----:B----4-:R-:W-:-:S13]  /*0520*/  ISETP.NE.AND P0, PT, R10, 0x1, PT ;  /* 0x000000010a00780c */ /* 0x010fda0003f05270 */
[----:B------:R-:W-:Y:S05]  /*0530*/  @P0 BRA `(.L_x_26) ;  /* 0x00000000007c0947 */ /* 0x000fea0003800000 */
[----:B------:R-:W4:Y:S02]  /*0540*/  LDG.E R10, desc[UR4][R2.64] ;  /* 0x00000004020a7981 */ /* 0x000f24000c1e1900 */
[----:B----4-:R-:W-:-:S13]  /*0550*/  ISETP.NE.AND P0, PT, R10, -0x1, PT ;  /* 0xffffffff0a00780c */ /* 0x010fda0003f05270 */
[----:B------:R-:W-:Y:S05]  /*0560*/  @P0 BRA `(.L_x_26) ;  /* 0x0000000000700947 */ /* 0x000fea0003800000 */
[----:B---3--:R-:W-:Y:S02]  /*0570*/  IABS R13, R7 ;  /* 0x00000007000d7213 */ /* 0x008fe40000000000 */
[----:B0-----:R-:W-:Y:S02]  /*0580*/  IABS R16, R17 ;  /* 0x0000001100107213 */ /* 0x001fe40000000000 */
[----:B------:R-:W0:Y:S01]  /*0590*/  I2F.RP R12, R13 ;  /* 0x0000000d000c7306 */ /* 0x000e220000209400 */
[----:B------:R-:W-:Y:S02]  /*05a0*/  ISETP.GE.AND P1, PT, R17, RZ, PT ;  /* 0x000000ff1100720c */ /* 0x000fe40003f26270 */
[----:B------:R-:W-:-:S05]  /*05b0*/  ISETP.NE.AND P2, PT, R7, RZ, PT ;  /* 0x000000ff0700720c */ /* 0x000fca0003f45270 */
[----:B0-----:R-:W2:Y:S02]  /*05c0*/  MUFU.RCP R12, R12 ;  /* 0x0000000c000c7308 */ /* 0x001ea40000001000 */
[----:B--2---:R-:W-:-:S06]  /*05d0*/  IADD3 R14, PT, PT, R12, 0xffffffe, RZ ;  /* 0x0ffffffe0c0e7810 */ /* 0x004fcc0007ffe0ff */
[----:B------:R-:W0:Y:S02]  /*05e0*/  F2I.FTZ.U32.TRUNC.NTZ R11, R14 ;  /* 0x0000000e000b7305 */ /* 0x000e24000021f000 */
[----:B0-----:R-:W-:-:S04]  /*05f0*/  IMAD.MOV R10, RZ, RZ, -R11 ;  /* 0x000000ffff0a7224 */ /* 0x001fc800078e0a0b */
[----:B------:R-:W-:Y:S02]  /*0600*/  IMAD R15, R10, R13, RZ ;  /* 0x0000000d0a0f7224 */ /* 0x000fe400078e02ff */
[----:B------:R-:W-:-:S04]  /*0610*/  IMAD.MOV.U32 R10, RZ, RZ, RZ ;  /* 0x000000ffff0a7224 */ /* 0x000fc800078e00ff */
[----:B------:R-:W-:-:S04]  /*0620*/  IMAD.HI.U32 R10, R11, R15, R10 ;  /* 0x0000000f0b0a7227 */ /* 0x000fc800078e000a */
[----:B------:R-:W-:-:S04]  /*0630*/  IMAD.MOV.U32 R11, RZ, RZ, R16 ;  /* 0x000000ffff0b7224 */ /* 0x000fc800078e0010 */
[----:B------:R-:W-:-:S05]  /*0640*/  IMAD.HI.U32 R10, R10, R11, RZ ;  /* 0x0000000b0a0a7227 */ /* 0x000fca00078e00ff */
[----:B------:R-:W-:-:S05]  /*0650*/  IADD3 R10, PT, PT, -R10, RZ, RZ ;  /* 0x000000ff0a0a7210 */ /* 0x000fca0007ffe1ff */
[----:B------:R-:W-:-:S05]  /*0660*/  IMAD R10, R13, R10, R11 ;  /* 0x0000000a0d0a7224 */ /* 0x000fca00078e020b */
[----:B------:R-:W-:-:S13]  /*0670*/  ISETP.GT.U32.AND P0, PT, R13, R10, PT ;  /* 0x0000000a0d00720c */ /* 0x000fda0003f04070 */
[----:B------:R-:W-:-:S05]  /*0680*/  @!P0 IMAD.IADD R10, R10, 0x1, -R13 ;  /* 0x000000010a0a8824 */ /* 0x000fca00078e0a0d */
        /* <DEDUP_REMOVED lines=8> */
[----:B------:R-:W-:-:S05]  /*0710*/  @!P0 MOV R15, 0x1 ;  /* 0x00000001000f8802 */ /* 0x000fca0000000f00 */
[----:B0-----:R4:W-:Y:S02]  /*0720*/  @!P0 STG.E desc[UR4][R12.64+0x4], R15 ;  /* 0x0000040f0c008986 */ /* 0x0019e4000c101904 */
.L_x_26:
[----:B------:R-:W-:Y:S05]  /*0730*/  BSYNC.RECONVERGENT B0 ;  /* 0x0000000000007941 */ /* 0x000fea0003800200 */
.L_x_25:
[----:B------:R-:W5:Y:S01]  /*0740*/  LDG.E.U8 R10, desc[UR4][R8.64+0x1] ;  /* 0x00000104080a7981 */ /* 0x000f62000c1e1100 */
[----:B------:R-:W-:Y:S01]  /*0750*/  BSSY.RECONVERGENT B0, `(.L_x_27) ;  /* 0x0000022000007945 */ /* 0x000fe20003800200 */
[----:B-----5:R-:W-:-:S13]  /*0760*/  ISETP.NE.AND P0, PT, R10, 0x1, PT ;  /* 0x000000010a00780c */ /* 0x020fda0003f05270 */
[----:B------:R-:W-:Y:S05]  /*0770*/  @P0 BRA `(.L_x_28) ;  /* 0x00000000007c0947 */ /* 0x000fea0003800000 */
[----:B------:R-:W5:Y:S02]  /*0780*/  LDG.E R10, desc[UR4][R2.64] ;  /* 0x00000004020a7981 */ /* 0x000f64000c1e1900 */
[----:B-----5:R-:W-:-:S13]  /*0790*/  ISETP.NE.AND P0, PT, R10, -0x1, PT ;  /* 0xffffffff0a00780c */ /* 0x020fda0003f05270 */
[----:B------:R-:W-:Y:S05]  /*07a0*/  @P0 BRA `(.L_x_28) ;  /* 0x0000000000700947 */ /* 0x000fea0003800000 */
[----:B---34-:R-:W-:Y:S02]  /*07b0*/  IABS R13, R7 ;  /* 0x00000007000d7213 */ /* 0x018fe40000000000 */
[----:B0-----:R-:W-:Y:S02]  /*07c0*/  IABS R16, R6 ;  /* 0x0000000600107213 */ /* 0x001fe40000000000 */
[----:B------:R-:W0:Y:S01]  /*07d0*/  I2F.RP R12, R13 ;  /* 0x0000000d000c7306 */ /* 0x000e220000209400 */
[----:B------:R-:W-:Y:S02]  /*07e0*/  ISETP.GE.AND P1, PT, R6, RZ, PT ;  /* 0x000000ff0600720c */ /* 0x000fe40003f26270 */
[----:B------:R-:W-:-:S05]  /*07f0*/  ISETP.NE.AND P2, PT, R7, RZ, PT ;  /* 0x000000ff0700720c */ /* 0x000fca0003f45270 */
[----:B0-----:R-:W2:Y:S02]  /*0800*/  MUFU.RCP R12, R12 ;  /* 0x0000000c000c7308 */ /* 0x001ea40000001000 */
[----:B--2---:R-:W-:-:S06]  /*0810*/  VIADD R14, R12, 0xffffffe ;  /* 0x0ffffffe0c0e7836 */ /* 0x004fcc0000000000 */
[----:B------:R-:W0:Y:S02]  /*0820*/  F2I.FTZ.U32.TRUNC.NTZ R11, R14 ;  /* 0x0000000e000b7305 */ /* 0x000e24000021f000 */
[----:B0-----:R-:W-:-:S04]  /*0830*/  IMAD.MOV R10, RZ, RZ, -R11 ;  /* 0x000000ffff0a7224 */ /* 0x001fc800078e0a0b */
[----:B------:R-:W-:Y:S02]  /*0840*/  IMAD R15, R10, R13, RZ ;  /* 0x0000000d0a0f7224 */ /* 0x000fe400078e02ff */
[----:B------:R-:W-:-:S04]  /*0850*/  IMAD.MOV.U32 R10, RZ, RZ, RZ ;  /* 0x000000ffff0a7224 */ /* 0x000fc800078e00ff */
[----:B------:R-:W-:Y:S01]  /*0860*/  IMAD.HI.U32 R10, R11, R15, R10 ;  /* 0x0000000f0b0a7227 */ /* 0x000fe200078e000a */
[----:B------:R-:W-:-:S05]  /*0870*/  MOV R11, R16 ;  /* 0x00000010000b7202 */ /* 0x000fca0000000f00 */
[----:B------:R-:W-:-:S04]  /*0880*/  IMAD.HI.U32 R10, R10, R11, RZ ;  /* 0x0000000b0a0a7227 */ /* 0x000fc800078e00ff */
[----:B------:R-:W-:-:S04]  /*0890*/  IMAD.MOV R10, RZ, RZ, -R10 ;  /* 0x000000ffff0a7224 */ /* 0x000fc800078e0a0a */
[----:B------:R-:W-:-:S05]  /*08a0*/  IMAD R10, R13, R10, R11 ;  /* 0x0000000a0d0a7224 */ /* 0x000fca00078e020b */
[----:B------:R-:W-:-:S13]  /*08b0*/  ISETP.GT.U32.AND P0, PT, R13, R10, PT ;  /* 0x0000000a0d00720c */ /* 0x000fda0003f04070 */
[----:B------:R-:W-:-:S05]  /*08c0*/  @!P0 IMAD.IADD R10, R10, 0x1, -R13 ;  /* 0x000000010a0a8824 */ /* 0x000fca00078e0a0d */
[----:B------:R-:W-:-:S13]  /*08d0*/  ISETP.GT.U32.AND P0, PT, R13, R10, PT ;  /* 0x0000000a0d00720c */ /* 0x000fda0003f04070 */
[----:B------:R-:W-:-:S05]  /*08e0*/  @!P0 IMAD.IADD R10, R10, 0x1, -R13 ;  /* 0x000000010a0a8824 */ /* 0x000fca00078e0a0d */
[----:B------:R-:W-:Y:S02]  /*08f0*/  @!P1 IADD3 R10, PT, PT, -R10, RZ, RZ ;  /* 0x000000ff0a0a9210 */ /* 0x000fe40007ffe1ff */
[----:B------:R-:W-:-:S05]  /*0900*/  @!P2 LOP3.LUT R10, RZ, R7, RZ, 0x33, !PT ;  /* 0x00000007ff0aa212 */ /* 0x000fca00078e33ff */
[----:B-1----:R-:W-:-:S06]  /*0910*/  IMAD.WIDE R10, R10, 0x4, R4 ;  /* 0x000000040a0a7825 */ /* 0x002fcc00078e0204 */
[----:B------:R-:W2:Y:S02]  /*0920*/  LDG.E R10, desc[UR4][R10.64] ;  /* 0x000000040a0a7981 */ /* 0x000ea4000c1e1900 */
[----:B--2---:R-:W-:-:S13]  /*0930*/  ISETP.NE.AND P0, PT, R10, -0x1, PT ;  /* 0xffffffff0a00780c */ /* 0x004fda0003f05270 */
[----:B------:R-:W0:Y:S01]  /*0940*/  @!P0 LDC.64 R12, c[0x0][0x390] ;  /* 0x0000e400ff0c8b82 */ /* 0x000e220000000a00 */
[----:B------:R-:W-:-:S05]  /*0950*/  @!P0 IMAD.MOV.U32 R15, RZ, RZ, 0x1 ;  /* 0x00000001ff0f8424 */ /* 0x000fca00078e00ff */
[----:B0-----:R0:W-:Y:S02]  /*0960*/  @!P0 STG.E desc[UR4][R12.64+0x4], R15 ;  /* 0x0000040f0c008986 */ /* 0x0011e4000c101904 */
.L_x_28:
[----:B------:R-:W-:Y:S05]  /*0970*/  BSYNC.RECONVERGENT B0 ;  /* 0x0000000000007941 */ /* 0x000fea0003800200 */
.L_x_27:
[----:B------:R-:W5:Y:S01]  /*0980*/  LDG.E.U8 R10, desc[UR4][R8.64+0x2] ;  /* 0x00000204080a7981 */ /* 0x000f62000c1e1100 */
[----:B------:R-:W-:Y:S01]  /*0990*/  BSSY.RECONVERGENT B0, `(.L_x_29) ;  /* 0x0000023000007945 */ /* 0x000fe20003800200 */
[----:B-----5:R-:W-:-:S13]  /*09a0*/  ISETP.NE.AND P0, PT, R10, 0x1, PT ;  /* 0x000000010a00780c */ /* 0x020fda0003f05270 */
[----:B------:R-:W-:Y:S05]  /*09b0*/  @P0 BRA `(.L_x_30) ;  /* 0x0000000000800947 */ /* 0x000fea0003800000 */
[----:B------:R-:W5:Y:S02]  /*09c0*/  LDG.E R10, desc[UR4][R2.64] ;  /* 0x00000004020a7981 */ /* 0x000f64000c1e1900 */
[----:B-----5:R-:W-:-:S13]  /*09d0*/  ISETP.NE.AND P0, PT, R10, -0x1, PT ;  /* 0xffffffff0a00780c */ /* 0x020fda0003f05270 */
[----:B------:R-:W-:Y:S05]  /*09e0*/  @P0 BRA `(.L_x_30) ;  /* 0x0000000000740947 */ /* 0x000fea0003800000 */
[----:B0--34-:R-:W-:Y:S02]  /*09f0*/  IABS R13, R7 ;  /* 0x00000007000d7213 */ /* 0x019fe40000000000 */
[----:B------:R-:W-:Y:S02]  /*0a00*/  IADD3 R12, PT, PT, R6, 0x1, RZ ;  /* 0x00000001060c7810 */ /* 0x000fe40007ffe0ff */
[----:B--2---:R-:W0:Y:S01]  /*0a10*/  I2F.RP R14, R13 ;  /* 0x0000000d000e7306 */ /* 0x004e220000209400 */
[----:B------:R-:W-:Y:S02]  /*0a20*/  ISETP.NE.AND P2, PT, R7, RZ, PT ;  /* 0x000000ff0700720c */ /* 0x000fe40003f45270 */
[----:B------:R-:W-:Y:S02]  /*0a30*/  IABS R16, R12 ;  /* 0x0000000c00107213 */ /* 0x000fe40000000000 */
[----:B------:R-:W-:-:S03]  /*0a40*/  ISETP.GE.AND P1, PT, R12, RZ, PT ;  /* 0x000000ff0c00720c */ /* 0x000fc60003f26270 */
[----:B0-----:R-:W0:Y:S02]  /*0a50*/  MUFU.RCP R14, R14 ;  /* 0x0000000e000e7308 */ /* 0x001e240000001000 */
[----:B0-----:R-:W-:-:S06]  /*0a60*/  VIADD R15, R14, 0xffffffe ;  /* 0x0ffffffe0e0f7836 */ /* 0x001fcc0000000000 */
[----:B------:R-:W0:Y:S02]  /*0a70*/  F2I.FTZ.U32.TRUNC.NTZ R11, R15 ;  /* 0x0000000f000b7305 */ /* 0x000e24000021f000 */
[----:B0-----:R-:W-:-:S04]  /*0a80*/  IMAD.MOV R10, RZ, RZ, -R11 ;  /* 0x000000ffff0a7224 */ /* 0x001fc800078e0a0b */
[----:B------:R-:W-:Y:S02]  /*0a90*/  IMAD R17, R10, R13, RZ ;  /* 0x0000000d0a117224 */ /* 0x000fe400078e02ff */
[----:B------:R-:W-:-:S04]  /*0aa0*/  IMAD.MOV.U32 R10, RZ, RZ, RZ ;  /* 0x000000ffff0a7224 */ /* 0x000fc800078e00ff */
[----:B------:R-:W-:-:S04]  /*0ab0*/  IMAD.HI.U32 R10, R11, R17, R10 ;  /* 0x000000110b0a7227 */ /* 0x000fc800078e000a */
[----:B------:R-:W-:-:S04]  /*0ac0*/  IMAD.MOV.U32 R11, RZ, RZ, R16 ;  /* 0x000000ffff0b7224 */ /* 0x000fc800078e0010 */
[----:B------:R-:W-:-:S04]  /*0ad0*/  IMAD.HI.U32 R10, R10, R11, RZ ;  /* 0x0000000b0a0a7227 */ /* 0x000fc800078e00ff */
[----:B------:R-:W-:-:S04]  /*0ae0*/  IMAD.MOV R10, RZ, RZ, -R10 ;  /* 0x000000ffff0a7224 */ /* 0x000fc800078e0a0a */
[----:B------:R-:W-:-:S05]  /*0af0*/  IMAD R10, R13, R10, R11 ;  /* 0x0000000a0d0a7224 */ /* 0x000fca00078e020b */
[----:B------:R-:W-:-:S13]  /*0b00*/  ISETP.GT.U32.AND P0, PT, R13, R10, PT ;  /* 0x0000000a0d00720c */ /* 0x000fda0003f04070 */
[----:B------:R-:W-:-:S04]  /*0b10*/  @!P0 IADD3 R10, PT, PT, R10, -R13, RZ ;  /* 0x8000000d0a0a8210 */ /* 0x000fc80007ffe0ff */
        /* <DEDUP_REMOVED lines=10> */
.L_x_30:
[----:B------:R-:W-:Y:S05]  /*0bc0*/  BSYNC.RECONVERGENT B0 ;  /* 0x0000000000007941 */ /* 0x000fea0003800200 */
.L_x_29:
[----:B------:R-:W5:Y:S01]  /*0bd0*/  LDG.E.U8 R8, desc[UR4][R8.64+0x3] ;  /* 0x0000030408087981 */ /* 0x000f62000c1e1100 */
[----:B------:R-:W-:Y:S01]  /*0be0*/  BSSY.RECONVERGENT B0, `(.L_x_31) ;  /* 0x0000023000007945 */ /* 0x000fe20003800200 */
[----:B-----5:R-:W-:-:S13]  /*0bf0*/  ISETP.NE.AND P0, PT, R8, 0x1, PT ;  /* 0x000000010800780c */ /* 0x020fda0003f05270 */
[----:B------:R-:W-:Y:S05]  /*0c00*/  @P0 BRA `(.L_x_32) ;  /* 0x0000000000800947 */ /* 0x000fea0003800000 */
[----:B------:R-:W5:Y:S02]  /*0c10*/  LDG.E R8, desc[UR4][R2.64] ;  /* 0x0000000402087981 */ /* 0x000f64000c1e1900 */
[----:B-----5:R-:W-:-:S13]  /*0c20*/  ISETP.NE.AND P0, PT, R8, -0x1, PT ;  /* 0xffffffff0800780c */ /* 0x020fda0003f05270 */
[----:B------:R-:W-:Y:S05]  /*0c30*/  @P0 BRA `(.L_x_32) ;  /* 0x0000000000740947 */ /* 0x000fea0003800000 */
[----:B--23--:R-:W-:Y:S01]  /*0c40*/  IABS R11, R7 ;  /* 0x00000007000b7213 */ /* 0x00cfe20000000000 */
[----:B------:R-:W-:Y:S01]  /*0c50*/  VIADD R10, R6, 0x2 ;  /* 0x00000002060a7836 */ /* 0x000fe20000000000 */
[----:B------:R-:W-:Y:S02]  /*0c60*/  ISETP.NE.AND P2, PT, R7, RZ, PT ;  /* 0x000000ff0700720c */ /* 0x000fe40003f45270 */
[----:B0---4-:R-:W0:Y:S02]  /*0c70*/  I2F.RP R12, R11 ;  /* 0x0000000b000c7306 */ /* 0x011e240000209400 */
[----:B------:R-:W-:Y:S02]  /*0c80*/  IABS R14, R10 ;  /* 0x0000000a000e7213 */ /* 0x000fe40000000000 */
[----:B------:R-:W-:-:S04]  /*0c90*/  ISETP.GE.AND P1, PT, R10, RZ, PT ;  /* 0x000000ff0a00720c */ /* 0x000fc80003f26270 */
[----:B0-----:R-:W0:Y:S02]  /*0ca0*/  MUFU.RCP R12, R12 ;  /* 0x0000000c000c7308 */ /* 0x001e240000001000 */
[----:B0-----:R-:W-:-:S06]  /*0cb0*/  IADD3 R13, PT, PT, R12, 0xffffffe, RZ ;  /* 0x0ffffffe0c0d7810 */ /* 0x001fcc0007ffe0ff */
        /* <DEDUP_REMOVED lines=12> */
[----:B------:R-:W-:-:S05]  /*0d80*/  @!P0 IADD3 R8, PT, PT, R8, -R11, RZ ;  /* 0x8000000b08088210 */ /* 0x000fca0007ffe0ff */
        /* <DEDUP_REMOVED lines=8> */
.L_x_32:
[----:B------:R-:W-:Y:S05]  /*0e10*/  BSYNC.RECONVERGENT B0 ;  /* 0x0000000000007941 */ /* 0x000fea0003800200 */
.L_x_31:
[C---:B------:R-:W-:Y:S01]  /*0e20*/  IADD3 R9, PT, PT, R6.reuse, 0x3, RZ ;  /* 0x0000000306097810 */ /* 0x040fe20007ffe0ff */
[----:B------:R-:W-:-:S03]  /*0e30*/  VIADD R6, R6, 0x4 ;  /* 0x0000000406067836 */ /* 0x000fc60000000000 */
[----:B------:R-:W-:-:S13]  /*0e40*/  ISETP.GE.AND P0, PT, R9, R0, PT ;  /* 0x000000000900720c */ /* 0x000fda0003f06270 */
[----:B------:R-:W-:Y:S05]  /*0e50*/  @!P0 BRA `(.L_x_33) ;  /* 0xfffffff4009c8947 */ /* 0x000fea000383ffff */
[----:B------:R-:W-:Y:S05]  /*0e60*/  EXIT ;  /* 0x000000000000794d */ /* 0x000fea0003800000 */
.L_x_34:
        /* <DEDUP_REMOVED lines=9> */
.L_x_92:


//--------------------- .text._Z8checkRowPbPiiS0_S_S_ --------------------------
	.section	.text._Z8checkRowPbPiiS0_S_S_,"ax",@progbits
	.align	128
        .global         _Z8checkRowPbPiiS0_S_S_
        .type           _Z8checkRowPbPiiS0_S_S_,@function
        .size           _Z8checkRowPbPiiS0_S_S_,(.L_x_93 - _Z8checkRowPbPiiS0_S_S_)
        .other          _Z8checkRowPbPiiS0_S_S_,@"STO_CUDA_ENTRY STV_DEFAULT"
_Z8checkRowPbPiiS0_S_S_:
.text._Z8checkRowPbPiiS0_S_S_:
[----:B------:R-:W-:Y:S01]  /*0000*/  LDC R1, c[0x0][0x37c] ;  /* 0x0000df00ff017b82 */ /* 0x000fe20000000800 */
[----:B------:R-:W0:Y:S07]  /*0010*/  S2R R0, SR_TID.X ;  /* 0x0000000000007919 */ /* 0x000e2e0000002100 */
[----:B------:R-:W0:Y:S01]  /*0020*/  S2UR UR4, SR_CTAID.X ;  /* 0x00000000000479c3 */ /* 0x000e220000002500 */
[----:B------:R-:W1:Y:S01]  /*0030*/  LDCU UR5, c[0x0][0x390] ;  /* 0x00007200ff0577ac */ /* 0x000e620008000800 */
[----:B------:R-:W-:Y:S06]  /*0040*/  BSSY.RECONVERGENT B0, `(.L_x_35) ;  /* 0x0000158000007945 */ /* 0x000fec0003800200 */
[----:B------:R-:W0:Y:S01]  /*0050*/  LDC R13, c[0x0][0x360] ;  /* 0x0000d800ff0d7b82 */ /* 0x000e220000000800 */
[----:B-1----:R-:W-:-:S02]  /*0060*/  IMAD.U32 R12, RZ, RZ, UR5 ;  /* 0x00000005ff0c7e24 */ /* 0x002fc4000f8e00ff */
[----:B0-----:R-:W-:-:S05]  /*0070*/  IMAD R13, R13, UR4, R0 ;  /* 0x000000040d0d7c24 */ /* 0x001fca000f8e0200 */
[----:B------:R-:W-:-:S13]  /*0080*/  ISETP.GE.AND P0, PT, R13, R12, PT ;  /* 0x0000000c0d00720c */ /* 0x000fda0003f06270 */
[----:B------:R-:W-:Y:S05]  /*0090*/  @P0 BRA `(.L_x_36) ;  /* 0x0000001400480947 */ /* 0x000fea0003800000 */
[----:B------:R-:W0:Y:S01]  /*00a0*/  LDC.64 R18, c[0x0][0x358] ;  /* 0x0000d600ff127b82 */ /* 0x000e220000000a00 */
[----:B------:R-:W1:Y:S02]  /*00b0*/  LDCU.64 UR4, c[0x0][0x388] ;  /* 0x00007100ff0477ac */ /* 0x000e640008000a00 */
[----:B-1----:R-:W-:Y:S02]  /*00c0*/  IMAD.U32 R10, RZ, RZ, UR4 ;  /* 0x00000004ff0a7e24 */ /* 0x002fe4000f8e00ff */
[----:B------:R-:W-:Y:S01]  /*00d0*/  IMAD.U32 R11, RZ, RZ, UR5 ;  /* 0x00000005ff0b7e24 */ /* 0x000fe2000f8e00ff */
[----:B0-----:R-:W-:Y:S01]  /*00e0*/  R2UR UR6, R18 ;  /* 0x00000000120672ca */ /* 0x001fe200000e0000 */
[----:B------:R-:W-:Y:S01]  /*00f0*/  IMAD.WIDE R2, R13, 0x4, R10 ;  /* 0x000000040d027825 */ /* 0x000fe200078e020a */
[----:B------:R-:W-:-:S13]  /*0100*/  R2UR UR7, R19 ;  /* 0x00000000130772ca */ /* 0x000fda00000e0000 */
[----:B------:R-:W2:Y:S02]  /*0110*/  LDG.E R2, desc[UR6][R2.64] ;  /* 0x0000000602027981 */ /* 0x000ea4000c1e1900 */
[----:B--2---:R-:W-:-:S13]  /*0120*/  ISETP.NE.AND P0, PT, R2, -0x1, PT ;  /* 0xffffffff0200780c */ /* 0x004fda0003f05270 */
[----:B------:R-:W-:Y:S05]  /*0130*/  @P0 BRA `(.L_x_36) ;  /* 0x0000001400200947 */ /* 0x000fea0003800000 */
[----:B------:R-:W0:Y:S01]  /*0140*/  LDCU.64 UR4, c[0x0][0x3a0] ;  /* 0x00007400ff0477ac */ /* 0x000e220008000a00 */
[----:B------:R-:W-:Y:S02]  /*0150*/  R2UR UR6, R18 ;  /* 0x00000000120672ca */ /* 0x000fe400000e0000 */
[----:B------:R-:W-:Y:S02]  /*0160*/  R2UR UR7, R19 ;  /* 0x00000000130772ca */ /* 0x000fe400000e0000 */
[----:B0-----:R-:W-:-:S04]  /*0170*/  IADD3 R2, P0, PT, R13, UR4, RZ ;  /* 0x000000040d027c10 */ /* 0x001fc8000ff1e0ff */
[----:B------:R-:W-:-:S07]  /*0180*/  LEA.HI.X.SX32 R3, R13, UR5, 0x1, P0 ;  /* 0x000000050d037c11 */ /* 0x000fce00080f0eff */
[----:B------:R-:W2:Y:S02]  /*0190*/  LDG.E.U8 R0, desc[UR6][R2.64] ;  /* 0x0000000602007981 */ /* 0x000ea4000c1e1100 */
[----:B--2---:R-:W-:-:S13]  /*01a0*/  ISETP.NE.AND P0, PT, R0, RZ, PT ;  /* 0x000000ff0000720c */ /* 0x004fda0003f05270 */
[----:B------:R-:W-:Y:S05]  /*01b0*/  @P0 BRA `(.L_x_36) ;  /* 0x0000001400000947 */ /* 0x000fea0003800000 */
[----:B------:R-:W-:-:S13]  /*01c0*/  ISETP.GE.AND P0, PT, R12, 0x1, PT ;  /* 0x000000010c00780c */ /* 0x000fda0003f06270 */
[----:B------:R-:W-:Y:S05]  /*01d0*/  @!P0 BRA `(.L_x_37) ;  /* 0x0000001000c48947 */ /* 0x000fea0003800000 */
[C---:B------:R-:W-:Y:S01]  /*01e0*/  ISETP.GE.U32.AND P0, PT, R12.reuse, 0x4, PT ;  /* 0x000000040c00780c */ /* 0x040fe20003f06070 */
[----:B------:R-:W-:Y:S01]  /*01f0*/  IMAD.MOV.U32 R15, RZ, RZ, RZ ;  /* 0x000000ffff0f7224 */ /* 0x000fe200078e00ff */
[----:B------:R-:W-:Y:S02]  /*0200*/  SHF.R.U32.HI R0, RZ, 0x1, R12 ;  /* 0x00000001ff007819 */ /* 0x000fe4000001160c */
[----:B------:R-:W-:-:S09]  /*0210*/  LOP3.LUT R14, R12, 0x3, RZ, 0xc0, !PT ;  /* 0x000000030c0e7812 */ /* 0x000fd200078ec0ff */
[----:B------:R-:W-:Y:S05]  /*0220*/  @!P0 BRA `(.L_x_38) ;  /* 0x0000000c00808947 */ /* 0x000fea0003800000 */
[----:B------:R-:W-:Y:S01]  /*0230*/  LOP3.LUT R15, R12, 0x7ffffffc, RZ, 0xc0, !PT ;  /* 0x7ffffffc0c0f7812 */ /* 0x000fe200078ec0ff */
[----:B------:R-:W-:-:S07]  /*0240*/  IMAD.MOV.U32 R17, RZ, RZ, RZ ;  /* 0x000000ffff117224 */ /* 0x000fce00078e00ff */
.L_x_59:
[----:B0-----:R-:W0:Y:S01]  /*0250*/  LDCU UR6, c[0x0][0x390] ;  /* 0x00007200ff0677ac */ /* 0x001e220008000800 */
[----:B------:R-:W-:Y:S01]  /*0260*/  R2UR UR7, R19 ;  /* 0x00000000130772ca */ /* 0x000fe200000e0000 */
[----:B-1----:R-:W1:Y:S01]  /*0270*/  LDCU.64 UR4, c[0x0][0x380] ;  /* 0x00007000ff0477ac */ /* 0x002e620008000a00 */
[----:B0-----:R-:W-:Y:S01]  /*0280*/  IMAD.U32 R12, RZ, RZ, UR6 ;  /* 0x00000006ff0c7e24 */ /* 0x001fe2000f8e00ff */
[----:B------:R-:W-:-:S03]  /*0290*/  R2UR UR6, R18 ;  /* 0x00000000120672ca */ /* 0x000fc600000e0000 */
[----:B---3--:R-:W-:-:S05]  /*02a0*/  IMAD R4, R13, R12, R17 ;  /* 0x0000000c0d047224 */ /* 0x008fca00078e0211 */
[----:B-1----:R-:W-:-:S04]  /*02b0*/  IADD3 R8, P0, PT, R4, UR4, RZ ;  /* 0x0000000404087c10 */ /* 0x002fc8000ff1e0ff */
[----:B------:R-:W-:Y:S01]  /*02c0*/  LEA.HI.X.SX32 R9, R4, UR5, 0x1, P0 ;  /* 0x0000000504097c11 */ /* 0x000fe200080f0eff */
[----:B------:R-:W0:Y:S04]  /*02d0*/  LDCU.64 UR4, c[0x0][0x388] ;  /* 0x00007100ff0477ac */ /* 0x000e280008000a00 */
[----:B--2---:R-:W2:Y:S01]  /*02e0*/  LDG.E.U8 R4, desc[UR6][R8.64] ;  /* 0x0000000608047981 */ /* 0x004ea2000c1e1100 */
[----:B------:R-:W-:Y:S01]  /*02f0*/  IMAD.IADD R7, R0, 0x1, R17 ;  /* 0x0000000100077824 */ /* 0x000fe200078e0211 */
[----:B------:R-:W-:Y:S01]  /*0300*/  BSSY.RECONVERGENT B1, `(.L_x_39) ;  /* 0x0000033000017945 */ /* 0x000fe20003800200 */
[----:B0-----:R-:W-:Y:S02]  /*0310*/  IMAD.U32 R10, RZ, RZ, UR4 ;  /* 0x00000004ff0a7e24 */ /* 0x001fe4000f8e00ff */
[----:B------:R-:W-:-:S02]  /*0320*/  IMAD.U32 R11, RZ, RZ, UR5 ;  /* 0x00000005ff0b7e24 */ /* 0x000fc4000f8e00ff */
[----:B------:R-:W-:Y:S01]  /*0330*/  IMAD.WIDE.U32 R6, R7, 0x4, R10 ;  /* 0x0000000407067825 */ /* 0x000fe200078e000a */
[----:B--2---:R-:W-:-:S03]  /*0340*/  ISETP.NE.AND P0, PT, R4, 0x1, PT ;  /* 0x000000010400780c */ /* 0x004fc60003f05270 */
[----:B------:R-:W-:-:S10]  /*0350*/  IMAD.WIDE.U32 R4, R17, 0x4, R10 ;  /* 0x0000000411047825 */ /* 0x000fd400078e000a */
[----:B------:R-:W-:Y:S05]  /*0360*/  @P0 BRA `(.L_x_40) ;  /* 0x0000000000b00947 */ /* 0x000fea0003800000 */
[----:B------:R-:W-:Y:S02]  /*0370*/  R2UR UR4, R18 ;  /* 0x00000000120472ca */ /* 0x000fe400000e0000 */
[----:B------:R-:W-:-:S13]  /*0380*/  R2UR UR5, R19 ;  /* 0x00000000130572ca */ /* 0x000fda00000e0000 */
[----:B------:R-:W2:Y:S02]  /*0390*/  LDG.E R16, desc[UR4][R4.64] ;  /* 0x0000000404107981 */ /* 0x000ea4000c1e1900 */
[----:B--2---:R-:W-:-:S13]  /*03a0*/  ISETP.NE.AND P0, PT, R16, RZ, PT ;  /* 0x000000ff1000720c */ /* 0x004fda0003f05270 */
[----:B------:R-:W-:Y:S05]  /*03b0*/  @P0 BRA `(.L_x_41) ;  /* 0x0000000000840947 */ /* 0x000fea0003800000 */
[----:B------:R-:W-:Y:S01]  /*03c0*/  R2UR UR4, R18 ;  /* 0x00000000120472ca */ /* 0x000fe200000e0000 */
[----:B------:R-:W-:Y:S01]  /*03d0*/  IMAD.MOV.U32 R21, RZ, RZ, 0x1 ;  /* 0x00000001ff157424 */ /* 0x000fe200078e00ff */
[----:B------:R-:W-:Y:S02]  /*03e0*/  R2UR UR5, R19 ;  /* 0x00000000130572ca */ /* 0x000fe400000e0000 */
[----:B------:R-:W-:-:S11]  /*03f0*/  ISETP.GE.U32.AND P0, PT, R17, R0, PT ;  /* 0x000000001100720c */ /* 0x000fd60003f06070 */
[----:B------:R0:W-:Y:S02]  /*0400*/  STG.E desc[UR4][R4.64], R21 ;  /* 0x0000001504007986 */ /* 0x0001e4000c101904 */
[----:B------:R-:W-:Y:S05]  /*0410*/  @!P0 BRA `(.L_x_42) ;  /* 0x0000000000308947 */ /* 0x000fea0003800000 */
[----:B------:R-:W-:Y:S01]  /*0420*/  R2UR UR4, R18 ;  /* 0x00000000120472ca */ /* 0x000fe200000e0000 */
[----:B------:R-:W-:Y:S01]  /*0430*/  IMAD.IADD R23, R17, 0x1, -R0 ;  /* 0x0000000111177824 */ /* 0x000fe200078e0a00 */
[----:B------:R-:W-:-:S03]  /*0440*/  R2UR UR5, R19 ;  /* 0x00000000130572ca */ /* 0x000fc600000e0000 */
[----:B------:R-:W-:-:S10]  /*0450*/  IMAD.WIDE.U32 R22, R23, 0x4, R10 ;  /* 0x0000000417167825 */ /* 0x000fd400078e000a */
[----:B------:R-:W2:Y:S02]  /*0460*/  LDG.E R22, desc[UR4][R22.64] ;  /* 0x0000000416167981 */ /* 0x000ea4000c1e1900 */
[----:B--2---:R-:W-:-:S13]  /*0470*/  ISETP.NE.AND P0, PT, R22, 0x1, PT ;  /* 0x000000011600780c */ /* 0x004fda0003f05270 */
[----:B------:R-:W-:Y:S05]  /*0480*/  @P0 BRA `(.L_x_43) ;  /* 0x0000000000340947 */ /* 0x000fea0003800000 */
[----:B------:R-:W1:Y:S01]  /*0490*/  LDC.64 R22, c[0x0][0x398] ;  /* 0x0000e600ff167b82 */ /* 0x000e620000000a00 */
[----:B------:R-:W-:Y:S02]  /*04a0*/  R2UR UR4, R18 ;  /* 0x00000000120472ca */ /* 0x000fe400000e0000 */
[----:B------:R-:W-:-:S13]  /*04b0*/  R2UR UR5, R19 ;  /* 0x00000000130572ca */ /* 0x000fda00000e0000 */
[----:B-1----:R2:W-:Y:S01]  /*04c0*/  STG.E desc[UR4][R22.64+0x4], R21 ;  /* 0x0000041516007986 */ /* 0x0025e2000c101904 */
[----:B------:R-:W-:Y:S05]  /*04d0*/  BRA `(.L_x_43) ;  /* 0x0000000000207947 */ /* 0x000fea0003800000 */
.L_x_42:
[----:B------:R-:W-:Y:S02]  /*04e0*/  R2UR UR4, R18 ;  /* 0x00000000120472ca */ /* 0x000fe400000e0000 */
[----:B------:R-:W-:-:S13]  /*04f0*/  R2UR UR5, R19 ;  /* 0x00000000130572ca */ /* 0x000fda00000e0000 */
[----:B------:R-:W2:Y:S02]  /*0500*/  LDG.E R16, desc[UR4][R6.64] ;  /* 0x0000000406107981 */ /* 0x000ea4000c1e1900 */
[----:B--2---:R-:W-:-:S13]  /*0510*/  ISETP.NE.AND P0, PT, R16, 0x1, PT ;  /* 0x000000011000780c */ /* 0x004fda0003f05270 */
[----:B------:R-:W1:Y:S01]  /*0520*/  @!P0 LDC.64 R22, c[0x0][0x398] ;  /* 0x0000e600ff168b82 */ /* 0x000e620000000a00 */
[----:B------:R-:W-:Y:S02]  /*0530*/  @!P0 R2UR UR4, R18 ;  /* 0x00000000120482ca */ /* 0x000fe400000e0000 */
[----:B------:R-:W-:-:S13]  /*0540*/  @!P0 R2UR UR5, R19 ;  /* 0x00000000130582ca */ /* 0x000fda00000e0000 */
[----:B-1----:R1:W-:Y:S02]  /*0550*/  @!P0 STG.E desc[UR4][R22.64+0x4], R21 ;  /* 0x0000041516008986 */ /* 0x0023e4000c101904 */
.L_x_43:
[----:B-12---:R-:W1:Y:S01]  /*0560*/  LDC.64 R22, c[0x0][0x398] ;  /* 0x0000e600ff167b82 */ /* 0x006e620000000a00 */
[C---:B------:R-:W-:Y:S02]  /*0570*/  R2UR UR4, R18.reuse ;  /* 0x00000000120472ca */ /* 0x040fe400000e0000 */
[C---:B------:R-:W-:Y:S02]  /*0580*/  R2UR UR5, R19.reuse ;  /* 0x00000000130572ca */ /* 0x040fe400000e0000 */
[----:B------:R-:W-:Y:S02]  /*0590*/  R2UR UR6, R18 ;  /* 0x00000000120672ca */ /* 0x000fe400000e0000 */
[----:B------:R-:W-:-:S09]  /*05a0*/  R2UR UR7, R19 ;  /* 0x00000000130772ca */ /* 0x000fd200000e0000 */
[----:B-1----:R1:W-:Y:S04]  /*05b0*/  STG.E desc[UR4][R22.64], R21 ;  /* 0x0000001516007986 */ /* 0x0023e8000c101904 */
[----:B------:R1:W5:Y:S02]  /*05c0*/  LDG.E R16, desc[UR6][R4.64] ;  /* 0x0000000604107981 */ /* 0x000364000c1e1900 */
.L_x_41:
[----:B-----5:R-:W-:-:S13]  /*05d0*/  ISETP.NE.AND P0, PT, R16, -0x1, PT ;  /* 0xffffffff1000780c */ /* 0x020fda0003f05270 */
[----:B01----:R-:W0:Y:S01]  /*05e0*/  @!P0 LDC.64 R20, c[0x0][0x398] ;  /* 0x0000e600ff148b82 */ /* 0x003e220000000a00 */
[----:B------:R-:W-:Y:S01]  /*05f0*/  @!P0 R2UR UR4, R18 ;  /* 0x00000000120482ca */ /* 0x000fe200000e0000 */
[----:B------:R-:W-:Y:S01]  /*0600*/  @!P0 IMAD.MOV.U32 R23, RZ, RZ, 0x1 ;  /* 0x00000001ff178424 */ /* 0x000fe200078e00ff */
[----:B------:R-:W-:-:S13]  /*0610*/  @!P0 R2UR UR5, R19 ;  /* 0x00000000130582ca */ /* 0x000fda00000e0000 */
[----:B0-----:R0:W-:Y:S02]  /*0620*/  @!P0 STG.E desc[UR4][R20.64+0x4], R23 ;  /* 0x0000041714008986 */ /* 0x0011e4000c101904 */
.L_x_40:
[----:B------:R-:W-:Y:S05]  /*0630*/  BSYNC.RECONVERGENT B1 ;  /* 0x0000000000017941 */ /* 0x000fea0003800200 */
.L_x_39:
[----:B------:R-:W-:Y:S02]  /*0640*/  R2UR UR4, R18 ;  /* 0x00000000120472ca */ /* 0x000fe400000e0000 */
[----:B------:R-:W-:-:S13]  /*0650*/  R2UR UR5, R19 ;  /* 0x00000000130572ca */ /* 0x000fda00000e0000 */
[----:B------:R-:W2:Y:S01]  /*0660*/  LDG.E.U8 R16, desc[UR4][R8.64+0x1] ;  /* 0x0000010408107981 */ /* 0x000ea2000c1e1100 */
[----:B------:R-:W-:Y:S01]  /*0670*/  BSSY.RECONVERGENT B1, `(.L_x_44) ;  /* 0x0000030000017945 */ /* 0x000fe20003800200 */
[----:B--2---:R-:W-:-:S13]  /*0680*/  ISETP.NE.AND P0, PT, R16, 0x1, PT ;  /* 0x000000011000780c */ /* 0x004fda0003f05270 */
[----:B------:R-:W-:Y:S05]  /*0690*/  @P0 BRA `(.L_x_45) ;  /* 0x0000000000b40947 */ /* 0x000fea0003800000 */
[----:B------:R-:W-:Y:S02]  /*06a0*/  R2UR UR4, R18 ;  /* 0x00000000120472ca */ /* 0x000fe400000e0000 */
[----:B------:R-:W-:-:S13]  /*06b0*/  R2UR UR5, R19 ;  /* 0x00000000130572ca */ /* 0x000fda00000e0000 */
[----:B------:R-:W2:Y:S02]  /*06c0*/  LDG.E R16, desc[UR4][R4.64+0x4] ;  /* 0x0000040404107981 */ /* 0x000ea4000c1e1900 */
[----:B--2---:R-:W-:-:S13]  /*06d0*/  ISETP.NE.AND P0, PT, R16, RZ, PT ;  /* 0x000000ff1000720c */ /* 0x004fda0003f05270 */
[----:B------:R-:W-:Y:S05]  /*06e0*/  @P0 BRA `(.L_x_46) ;  /* 0x0000000000880947 */ /* 0x000fea0003800000 */
[----:B0-----:R-:W-:Y:S01]  /*06f0*/  VIADD R23, R17, 0x1 ;  /* 0x0000000111177836 */ /* 0x001fe20000000000 */
        /* <DEDUP_REMOVED lines=18> */
.L_x_47:
        /* <DEDUP_REMOVED lines=8> */
.L_x_48:
[----:B-12---:R-:W1:Y:S01]  /*08a0*/  LDC.64 R22, c[0x0][0x398] ;  /* 0x0000e600ff167b82 */ /* 0x006e620000000a00 */
[C---:B------:R-:W-:Y:S02]  /*08b0*/  R2UR UR4, R18.reuse ;  /* 0x00000000120472ca */ /* 0x040fe400000e0000 */
[C---:B------:R-:W-:Y:S02]  /*08c0*/  R2UR UR5, R19.reuse ;  /* 0x00000000130572ca */ /* 0x040fe400000e0000 */
[----:B------:R-:W-:Y:S02]  /*08d0*/  R2UR UR6, R18 ;  /* 0x00000000120672ca */ /* 0x000fe400000e0000 */
[----:B------:R-:W-:-:S09]  /*08e0*/  R2UR UR7, R19 ;  /* 0x00000000130772ca */ /* 0x000fd200000e0000 */
[----:B-1----:R1:W-:Y:S04]  /*08f0*/  STG.E desc[UR4][R22.64], R21 ;  /* 0x0000001516007986 */ /* 0x0023e8000c101904 */
[----:B------:R1:W5:Y:S02]  /*0900*/  LDG.E R16, desc[UR6][R4.64+0x4] ;  /* 0x0000040604107981 */ /* 0x000364000c1e1900 */
.L_x_46:
[----:B-----5:R-:W-:-:S13]  /*0910*/  ISETP.NE.AND P0, PT, R16, -0x1, PT ;  /* 0xffffffff1000780c */ /* 0x020fda0003f05270 */
[----:B01----:R-:W0:Y:S01]  /*0920*/  @!P0 LDC.64 R20, c[0x0][0x398] ;  /* 0x0000e600ff148b82 */ /* 0x003e220000000a00 */
[----:B------:R-:W-:Y:S01]  /*0930*/  @!P0 R2UR UR4, R18 ;  /* 0x00000000120482ca */ /* 0x000fe200000e0000 */
[----:B------:R-:W-:Y:S01]  /*0940*/  @!P0 IMAD.MOV.U32 R23, RZ, RZ, 0x1 ;  /* 0x00000001ff178424 */ /* 0x000fe200078e00ff */
[----:B------:R-:W-:-:S13]  /*0950*/  @!P0 R2UR UR5, R19 ;  /* 0x00000000130582ca */ /* 0x000fda00000e0000 */
[----:B0-----:R1:W-:Y:S02]  /*0960*/  @!P0 STG.E desc[UR4][R20.64+0x4], R23 ;  /* 0x0000041714008986 */ /* 0x0013e4000c101904 */
.L_x_45:
[----:B------:R-:W-:Y:S05]  /*0970*/  BSYNC.RECONVERGENT B1 ;  /* 0x0000000000017941 */ /* 0x000fea0003800200 */
.L_x_44:
        /* <DEDUP_REMOVED lines=11> */
[----:B01----:R-:W-:Y:S01]  /*0a30*/  VIADD R23, R17, 0x2 ;  /* 0x0000000211177836 */ /* 0x003fe20000000000 */
        /* <DEDUP_REMOVED lines=18> */
.L_x_52:
        /* <DEDUP_REMOVED lines=8> */
.L_x_53:
[----:B-12---:R-:W1:Y:S01]  /*0be0*/  LDC.64 R22, c[0x0][0x398] ;  /* 0x0000e600ff167b82 */ /* 0x006e620000000a00 */
[C---:B------:R-:W-:Y:S02]  /*0bf0*/  R2UR UR4, R18.reuse ;  /* 0x00000000120472ca */ /* 0x040fe400000e0000 */
[C---:B------:R-:W-:Y:S02]  /*0c00*/  R2UR UR5, R19.reuse ;  /* 0x00000000130572ca */ /* 0x040fe400000e0000 */
[----:B------:R-:W-:Y:S02]  /*0c10*/  R2UR UR6, R18 ;  /* 0x00000000120672ca */ /* 0x000fe400000e0000 */
[----:B------:R-:W-:-:S09]  /*0c20*/  R2UR UR7, R19 ;  /* 0x00000000130772ca */ /* 0x000fd200000e0000 */
[----:B-1----:R2:W-:Y:S04]  /*0c30*/  STG.E desc[UR4][R22.64], R21 ;  /* 0x0000001516007986 */ /* 0x0025e8000c101904 */
[----:B------:R2:W5:Y:S02]  /*0c40*/  LDG.E R16, desc[UR6][R4.64+0x8] ;  /* 0x0000080604107981 */ /* 0x000564000c1e1900 */
.L_x_51:
[----:B-----5:R-:W-:-:S13]  /*0c50*/  ISETP.NE.AND P0, PT, R16, -0x1, PT ;  /* 0xffffffff1000780c */ /* 0x020fda0003f05270 */
[----:B012---:R-:W0:Y:S01]  /*0c60*/  @!P0 LDC.64 R20, c[0x0][0x398] ;  /* 0x0000e600ff148b82 */ /* 0x007e220000000a00 */
[----:B------:R-:W-:Y:S01]  /*0c70*/  @!P0 R2UR UR4, R18 ;  /* 0x00000000120482ca */ /* 0x000fe200000e0000 */
[----:B------:R-:W-:Y:S01]  /*0c80*/  @!P0 IMAD.MOV.U32 R23, RZ, RZ, 0x1 ;  /* 0x00000001ff178424 */ /* 0x000fe200078e00ff */
[----:B------:R-:W-:-:S13]  /*0c90*/  @!P0 R2UR UR5, R19 ;  /* 0x00000000130582ca */ /* 0x000fda00000e0000 */
[----:B0-----:R2:W-:Y:S02]  /*0ca0*/  @!P0 STG.E desc[UR4][R20.64+0x4], R23 ;  /* 0x0000041714008986 */ /* 0x0015e4000c101904 */
.L_x_50:
[----:B------:R-:W-:Y:S05]  /*0cb0*/  BSYNC.RECONVERGENT B1 ;  /* 0x0000000000017941 */ /* 0x000fea0003800200 */
.L_x_49:
[----:B------:R-:W-:Y:S02]  /*0cc0*/  R2UR UR4, R18 ;  /* 0x00000000120472ca */ /* 0x000fe400000e0000 */
[----:B------:R-:W-:-:S13]  /*0cd0*/  R2UR UR5, R19 ;  /* 0x00000000130572ca */ /* 0x000fda00000e0000 */
[----:B------:R-:W3:Y:S01]  /*0ce0*/  LDG.E.U8 R8, desc[UR4][R8.64+0x3] ;  /* 0x0000030408087981 */ /* 0x000ee2000c1e1100 */
[----:B------:R-:W-:Y:S01]  /*0cf0*/  BSSY.RECONVERGENT B1, `(.L_x_54) ;  /* 0x0000030000017945 */ /* 0x000fe20003800200 */
[----:B---3--:R-:W-:-:S13]  /*0d00*/  ISETP.NE.AND P0, PT, R8, 0x1, PT ;  /* 0x000000010800780c */ /* 0x008fda0003f05270 */
[----:B------:R-:W-:Y:S05]  /*0d10*/  @P0 BRA `(.L_x_55) ;  /* 0x0000000000b40947 */ /* 0x000fea0003800000 */
[----:B------:R-:W-:Y:S02]  /*0d20*/  R2UR UR4, R18 ;  /* 0x00000000120472ca */ /* 0x000fe400000e0000 */
[----:B------:R-:W-:-:S13]  /*0d30*/  R2UR UR5, R19 ;  /* 0x00000000130572ca */ /* 0x000fda00000e0000 */
[----:B------:R-:W3:Y:S02]  /*0d40*/  LDG.E R8, desc[UR4][R4.64+0xc] ;  /* 0x00000c0404087981 */ /* 0x000ee4000c1e1900 */
[----:B---3--:R-:W-:-:S13]  /*0d50*/  ISETP.NE.AND P0, PT, R8, RZ, PT ;  /* 0x000000ff0800720c */ /* 0x008fda0003f05270 */
[----:B------:R-:W-:Y:S05]  /*0d60*/  @P0 BRA `(.L_x_56) ;  /* 0x0000000000880947 */ /* 0x000fea0003800000 */
[----:B------:R-:W-:Y:S01]  /*0d70*/  VIADD R9, R17, 0x3 ;  /* 0x0000000311097836 */ /* 0x000fe20000000000 */
[----:B------:R-:W-:Y:S01]  /*0d80*/  R2UR UR4, R18 ;  /* 0x00000000120472ca */ /* 0x000fe200000e0000 */
[----:B012---:R-:W-:Y:S01]  /*0d90*/  IMAD.MOV.U32 R21, RZ, RZ, 0x1 ;  /* 0x00000001ff157424 */ /* 0x007fe200078e00ff */
        /* <DEDUP_REMOVED lines=16> */
.L_x_57:
        /* <DEDUP_REMOVED lines=8> */
.L_x_58:
[----:B--2---:R-:W2:Y:S01]  /*0f20*/  LDC.64 R6, c[0x0][0x398] ;  /* 0x0000e600ff067b82 */ /* 0x004ea20000000a00 */
[C---:B------:R-:W-:Y:S02]  /*0f30*/  R2UR UR4, R18.reuse ;  /* 0x00000000120472ca */ /* 0x040fe400000e0000 */
[C---:B------:R-:W-:Y:S02]  /*0f40*/  R2UR UR5, R19.reuse ;  /* 0x00000000130572ca */ /* 0x040fe400000e0000 */
[----:B------:R-:W-:Y:S02]  /*0f50*/  R2UR UR6, R18 ;  /* 0x00000000120672ca */ /* 0x000fe400000e0000 */
[----:B------:R-:W-:-:S09]  /*0f60*/  R2UR UR7, R19 ;  /* 0x00000000130772ca */ /* 0x000fd200000e0000 */
[----:B--2---:R3:W-:Y:S04]  /*0f70*/  STG.E desc[UR4][R6.64], R21 ;  /* 0x0000001506007986 */ /* 0x0047e8000c101904 */
[----:B-1----:R3:W5:Y:S02]  /*0f80*/  LDG.E R8, desc[UR6][R4.64+0xc] ;  /* 0x00000c0604087981 */ /* 0x002764000c1e1900 */
.L_x_56:
[----:B-----5:R-:W-:-:S13]  /*0f90*/  ISETP.NE.AND P0, PT, R8, -0x1, PT ;  /* 0xffffffff0800780c */ /* 0x020fda0003f05270 */
[----:B0--3--:R-:W0:Y:S01]  /*0fa0*/  @!P0 LDC.64 R4, c[0x0][0x398] ;  /* 0x0000e600ff048b82 */ /* 0x009e220000000a00 */
[----:B------:R-:W-:Y:S01]  /*0fb0*/  @!P0 R2UR UR4, R18 ;  /* 0x00000000120482ca */ /* 0x000fe200000e0000 */
[----:B------:R-:W-:Y:S01]  /*0fc0*/  @!P0 IMAD.MOV.U32 R7, RZ, RZ, 0x1 ;  /* 0x00000001ff078424 */ /* 0x000fe200078e00ff */
[----:B------:R-:W-:-:S13]  /*0fd0*/  @!P0 R2UR UR5, R19 ;  /* 0x00000000130582ca */ /* 0x000fda00000e0000 */
[----:B0-----:R3:W-:Y:S02]  /*0fe0*/  @!P0 STG.E desc[UR4][R4.64+0x4], R7 ;  /* 0x0000040704008986 */ /* 0x0017e4000c101904 */
.L_x_55:
[----:B------:R-:W-:Y:S05]  /*0ff0*/  BSYNC.RECONVERGENT B1 ;  /* 0x0000000000017941 */ /* 0x000fea0003800200 */
.L_x_54:
[----:B------:R-:W-:-:S05]  /*1000*/  VIADD R17, R17, 0x4 ;  /* 0x0000000411117836 */ /* 0x000fca0000000000 */
[----:B------:R-:W-:-:S13]  /*1010*/  ISETP.NE.AND P0, PT, R17, R15, PT ;  /* 0x0000000f1100720c */ /* 0x000fda0003f05270 */
[----:B------:R-:W-:Y:S05]  /*1020*/  @P0 BRA `(.L_x_59) ;  /* 0xfffffff000880947 */ /* 0x000fea000383ffff */
.L_x_38:
[----:B------:R-:W-:-:S13]  /*1030*/  ISETP.NE.AND P0, PT, R14, RZ, PT ;  /* 0x000000ff0e00720c */ /* 0x000fda0003f05270 */
[----:B------:R-:W-:Y:S05]  /*1040*/  @!P0 BRA `(.L_x_37) ;  /* 0x0000000400288947 */ /* 0x000fea0003800000 */
[----:B---3--:R-:W-:Y:S01]  /*1050*/  IMAD.SHL.U32 R7, R12, 0x2, RZ ;  /* 0x000000020c077824 */ /* 0x008fe200078e00ff */
[----:B------:R-:W-:Y:S01]  /*1060*/  SHF.R.U32.HI R6, RZ, 0x1f, R12 ;  /* 0x0000001fff067819 */ /* 0x000fe2000001160c */
[----:B------:R-:W-:-:S03]  /*1070*/  IMAD.WIDE.U32 R4, R15, 0x4, R10 ;  /* 0x000000040f047825 */ /* 0x000fc600078e000a */
[----:B------:R-:W-:Y:S01]  /*1080*/  LOP3.LUT R7, R7, 0xfffffffc, RZ, 0xc0, !PT ;  /* 0xfffffffc07077812 */ /* 0x000fe200078ec0ff */
[----:B------:R-:W-:Y:S01]  /*1090*/  IMAD.MOV R14, RZ, RZ, -R14 ;  /* 0x000000ffff0e7224 */ /* 0x000fe200078e0a0e */
[----:B------:R-:W-:Y:S01]  /*10a0*/  LOP3.LUT R6, R6, 0x1, RZ, 0xc0, !PT ;  /* 0x0000000106067812 */ /* 0x000fe200078ec0ff */
[----:B------:R-:W-:-:S07]  /*10b0*/  IMAD R12, R13, R12, R15 ;  /* 0x0000000c0d0c7224 */ /* 0x000fce00078e020f */
.L_x_67:
[----:B------:R-:W3:Y:S01]  /*10c0*/  LDCU.64 UR4, c[0x0][0x380] ;  /* 0x00007000ff0477ac */ /* 0x000ee20008000a00 */
[----:B------:R-:W-:Y:S02]  /*10d0*/  R2UR UR6, R18 ;  /* 0x00000000120672ca */ /* 0x000fe400000e0000 */
[----:B------:R-:W-:Y:S02]  /*10e0*/  R2UR UR7, R19 ;  /* 0x00000000130772ca */ /* 0x000fe400000e0000 */
[----:B---34-:R-:W-:-:S04]  /*10f0*/  IADD3 R8, P0, PT, R12, UR4, RZ ;  /* 0x000000040c087c10 */ /* 0x018fc8000ff1e0ff */
[----:B------:R-:W-:-:S07]  /*1100*/  LEA.HI.X.SX32 R9, R12, UR5, 0x1, P0 ;  /* 0x000000050c097c11 */ /* 0x000fce00080f0eff */
[----:B------:R-:W3:Y:S01]  /*1110*/  LDG.E.U8 R8, desc[UR6][R8.64] ;  /* 0x0000000608087981 */ /* 0x000ee2000c1e1100 */
[----:B------:R-:W-:Y:S01]  /*1120*/  VIADD R14, R14, 0x1 ;  /* 0x000000010e0e7836 */ /* 0x000fe20000000000 */
[----:B------:R-:W-:Y:S04]  /*1130*/  BSSY.RECONVERGENT B1, `(.L_x_60) ;  /* 0x0000036000017945 */ /* 0x000fe80003800200 */
[----:B------:R-:W-:Y:S02]  /*1140*/  ISETP.NE.AND P0, PT, R14, RZ, PT ;  /* 0x000000ff0e00720c */ /* 0x000fe40003f05270 */
[----:B---3--:R-:W-:-:S13]  /*1150*/  ISETP.NE.AND P1, PT, R8, 0x1, PT ;  /* 0x000000010800780c */ /* 0x008fda0003f25270 */
[----:B------:R-:W-:Y:S05]  /*1160*/  @P1 BRA `(.L_x_61) ;  /* 0x0000000000c81947 */ /* 0x000fea0003800000 */
[----:B------:R-:W-:Y:S02]  /*1170*/  R2UR UR4, R18 ;  /* 0x00000000120472ca */ /* 0x000fe400000e0000 */
[----:B------:R-:W-:-:S13]  /*1180*/  R2UR UR5, R19 ;  /* 0x00000000130572ca */ /* 0x000fda00000e0000 */
[----:B------:R-:W3:Y:S01]  /*1190*/  LDG.E R10, desc[UR4][R4.64] ;  /* 0x00000004040a7981 */ /* 0x000ee2000c1e1900 */
[----:B------:R-:W-:Y:S01]  /*11a0*/  BSSY.RECONVERGENT B2, `(.L_x_62) ;  /* 0x0000028000027945 */ /* 0x000fe20003800200 */
[----:B---3--:R-:W-:-:S13]  /*11b0*/  ISETP.NE.AND P1, PT, R10, RZ, PT ;  /* 0x000000ff0a00720c */ /* 0x008fda0003f25270 */
[----:B------:R-:W-:Y:S05]  /*11c0*/  @P1 BRA `(.L_x_63) ;  /* 0x0000000000941947 */ /* 0x000fea0003800000 */
[----:B------:R-:W-:Y:S01]  /*11d0*/  R2UR UR4, R18 ;  /* 0x00000000120472ca */ /* 0x000fe200000e0000 */
[----:B------:R-:W-:Y:S01]  /*11e0*/  IMAD.MOV.U32 R17, RZ, RZ, 0x1 ;  /* 0x00000001ff117424 */ /* 0x000fe200078e00ff */
[----:B------:R-:W-:Y:S01]  /*11f0*/  R2UR UR5, R19 ;  /* 0x00000000130572ca */ /* 0x000fe200000e0000 */
[----:B------:R-:W-:Y:S01]  /*1200*/  BSSY.RECONVERGENT B3, `(.L_x_64) ;  /* 0x000001a000037945 */ /* 0x000fe20003800200 */
[----:B------:R-:W-:-:S11]  /*1210*/  ISETP.GE.U32.AND P1, PT, R15, R0, PT ;  /* 0x000000000f00720c */ /* 0x000fd60003f26070 */
[----:B------:R3:W-:Y:S02]  /*1220*/  STG.E desc[UR4][R4.64], R17 ;  /* 0x0000001104007986 */ /* 0x0007e4000c101904 */
[----:B------:R-:W-:Y:S05]  /*1230*/  @!P1 BRA `(.L_x_65) ;  /* 0x0000000000309947 */ /* 0x000fea0003800000 */
[----:B------:R-:W-:Y:S02]  /*1240*/  R2UR UR4, R18 ;  /* 0x00000000120472ca */ /* 0x000fe400000e0000 */
[----:B------:R-:W-:Y:S02]  /*1250*/  R2UR UR5, R19 ;  /* 0x00000000130572ca */ /* 0x000fe400000e0000 */
[----:B------:R-:W-:-:S05]  /*1260*/  IADD3 R8, P1, PT, R4, -R7, RZ ;  /* 0x8000000704087210 */ /* 0x000fca0007f3e0ff */
[----:B------:R-:W-:-:S06]  /*1270*/  IMAD.X R9, R5, 0x1, ~R6, P1 ;  /* 0x0000000105097824 */ /* 0x000fcc00008e0e06 */
[----:B------:R-:W4:Y:S02]  /*1280*/  LDG.E R8, desc[UR4][R8.64] ;  /* 0x0000000408087981 */ /* 0x000f24000c1e1900 */
[----:B----4-:R-:W-:-:S13]  /*1290*/  ISETP.NE.AND P1, PT, R8, 0x1, PT ;  /* 0x000000010800780c */ /* 0x010fda0003f25270 */
[----:B------:R-:W-:Y:S05]  /*12a0*/  @P1 BRA `(.L_x_66) ;  /* 0x00000000003c1947 */ /* 0x000fea0003800000 */
[----:B------:R-:W4:Y:S01]  /*12b0*/  LDC.64 R8, c[0x0][0x398] ;  /* 0x0000e600ff087b82 */ /* 0x000f220000000a00 */
[----:B------:R-:W-:Y:S02]  /*12c0*/  R2UR UR4, R18 ;  /* 0x00000000120472ca */ /* 0x000fe400000e0000 */
[----:B------:R-:W-:-:S13]  /*12d0*/  R2UR UR5, R19 ;  /* 0x00000000130572ca */ /* 0x000fda00000e0000 */
[----:B----4-:R4:W-:Y:S01]  /*12e0*/  STG.E desc[UR4][R8.64+0x4], R17 ;  /* 0x0000041108007986 */ /* 0x0109e2000c101904 */
[----:B------:R-:W-:Y:S05]  /*12f0*/  BRA `(.L_x_66) ;  /* 0x0000000000287947 */ /* 0x000fea0003800000 */
.L_x_65:
[----:B------:R-:W-:Y:S02]  /*1300*/  R2UR UR4, R18 ;  /* 0x00000000120472ca */ /* 0x000fe400000e0000 */
[----:B------:R-:W-:Y:S02]  /*1310*/  R2UR UR5, R19 ;  /* 0x00000000130572ca */ /* 0x000fe400000e0000 */
[----:B------:R-:W-:-:S05]  /*1320*/  IADD3 R8, P1, PT, R4, R7, RZ ;  /* 0x0000000704087210 */ /* 0x000fca0007f3e0ff */
[----:B------:R-:W-:-:S06]  /*1330*/  IMAD.X R9, R5, 0x1, R6, P1 ;  /* 0x0000000105097824 */ /* 0x000fcc00008e0606 */
[----:B------:R-:W4:Y:S02]  /*1340*/  LDG.E R8, desc[UR4][R8.64] ;  /* 0x0000000408087981 */ /* 0x000f24000c1e1900 */
[----:B----4-:R-:W-:-:S13]  /*1350*/  ISETP.NE.AND P1, PT, R8, 0x1, PT ;  /* 0x000000010800780c */ /* 0x010fda0003f25270 */
[----:B------:R-:W4:Y:S01]  /*1360*/  @!P1 LDC.64 R10, c[0x0][0x398] ;  /* 0x0000e600ff0a9b82 */ /* 0x000f220000000a00 */
[----:B------:R-:W-:Y:S02]  /*1370*/  @!P1 R2UR UR4, R18 ;  /* 0x00000000120492ca */ /* 0x000fe400000e0000 */
[----:B------:R-:W-:-:S13]  /*1380*/  @!P1 R2UR UR5, R19 ;  /* 0x00000000130592ca */ /* 0x000fda00000e0000 */
[----:B----4-:R4:W-:Y:S02]  /*1390*/  @!P1 STG.E desc[UR4][R10.64+0x4], R17 ;  /* 0x000004110a009986 */ /* 0x0109e4000c101904 */
.L_x_66:
[----:B------:R-:W-:Y:S05]  /*13a0*/  BSYNC.RECONVERGENT B3 ;  /* 0x0000000000037941 */ /* 0x000fea0003800200 */
.L_x_64:
[----:B----4-:R-:W4:Y:S01]  /*13b0*/  LDC.64 R8, c[0x0][0x398] ;  /* 0x0000e600ff087b82 */ /* 0x010f220000000a00 */
[C---:B------:R-:W-:Y:S02]  /*13c0*/  R2UR UR4, R18.reuse ;  /* 0x00000000120472ca */ /* 0x040fe400000e0000 */
[C---:B------:R-:W-:Y:S02]  /*13d0*/  R2UR UR5, R19.reuse ;  /* 0x00000000130572ca */ /* 0x040fe400000e0000 */
[----:B------:R-:W-:Y:S02]  /*13e0*/  R2UR UR6, R18 ;  /* 0x00000000120672ca */ /* 0x000fe400000e0000 */
[----:B------:R-:W-:-:S09]  /*13f0*/  R2UR UR7, R19 ;  /* 0x00000000130772ca */ /* 0x000fd200000e0000 */
[----:B----4-:R4:W-:Y:S04]  /*1400*/  STG.E desc[UR4][R8.64], R17 ;  /* 0x0000001108007986 */ /* 0x0109e8000c101904 */
[----:B------:R4:W5:Y:S02]  /*1410*/  LDG.E R10, desc[UR6][R4.64] ;  /* 0x00000006040a7981 */ /* 0x000964000c1e1900 */
.L_x_63:
[----:B------:R-:W-:Y:S05]  /*1420*/  BSYNC.RECONVERGENT B2 ;  /* 0x0000000000027941 */ /* 0x000fea0003800200 */
.L_x_62:
[----:B-----5:R-:W-:-:S13]  /*1430*/  ISETP.NE.AND P1, PT, R10, -0x1, PT ;  /* 0xffffffff0a00780c */ /* 0x020fda0003f25270 */
[----:B----4-:R-:W4:Y:S01]  /*1440*/  @!P1 LDC.64 R8, c[0x0][0x398] ;  /* 0x0000e600ff089b82 */ /* 0x010f220000000a00 */
[----:B------:R-:W-:Y:S01]  /*1450*/  @!P1 R2UR UR4, R18 ;  /* 0x00000000120492ca */ /* 0x000fe200000e0000 */
[----:B------:R-:W-:Y:S01]  /*1460*/  @!P1 IMAD.MOV.U32 R11, RZ, RZ, 0x1 ;  /* 0x00000001ff0b9424 */ /* 0x000fe200078e00ff */
[----:B------:R-:W-:-:S13]  /*1470*/  @!P1 R2UR UR5, R19 ;  /* 0x00000000130592ca */ /* 0x000fda00000e0000 */
[----:B----4-:R4:W-:Y:S02]  /*1480*/  @!P1 STG.E desc[UR4][R8.64+0x4], R11 ;  /* 0x0000040b08009986 */ /* 0x0109e4000c101904 */
.L_x_61:
[----:B------:R-:W-:Y:S05]  /*1490*/  BSYNC.RECONVERGENT B1 ;  /* 0x0000000000017941 */ /* 0x000fea0003800200 */
.L_x_60:
[----:B---3--:R-:W-:Y:S01]  /*14a0*/  IADD3 R4, P1, PT, R4, 0x4, RZ ;  /* 0x0000000404047810 */ /* 0x008fe20007f3e0ff */
[----:B------:R-:W-:Y:S02]  /*14b0*/  VIADD R15, R15, 0x1 ;  /* 0x000000010f0f7836 */ /* 0x000fe40000000000 */
[----:B------:R-:W-:Y:S02]  /*14c0*/  VIADD R12, R12, 0x1 ;  /* 0x000000010c0c7836 */ /* 0x000fe40000000000 */
[----:B------:R-:W-:Y:S01]  /*14d0*/  IMAD.X R5, RZ, RZ, R5, P1 ;  /* 0x000000ffff057224 */ /* 0x000fe200008e0605 */
[----:B------:R-:W-:Y:S07]  /*14e0*/  @P0 BRA `(.L_x_67) ;  /* 0xfffffff800f40947 */ /* 0x000fee000383ffff */
.L_x_37:
[----:B------:R-:W5:Y:S01]  /*14f0*/  LDC R0, c[0x0][0x390] ;  /* 0x0000e400ff007b82 */ /* 0x000f620000000800 */
[----:B------:R-:W-:Y:S02]  /*1500*/  R2UR UR4, R18 ;  /* 0x00000000120472ca */ /* 0x000fe400000e0000 */
[----:B------:R-:W-:Y:S02]  /*1510*/  R2UR UR5, R19 ;  /* 0x00000000130572ca */ /* 0x000fe400000e0000 */
[----:B-----5:R-:W-:-:S04]  /*1520*/  LEA.HI R0, R0, R0, RZ, 0x1 ;  /* 0x0000000000007211 */ /* 0x020fc800078f08ff */
[----:B---3--:R-:W-:Y:S01]  /*1530*/  SHF.R.S32.HI R5, RZ, 0x1, R0 ;  /* 0x00000001ff057819 */ /* 0x008fe20000011400 */
[----:B------:R-:W-:-:S03]  /*1540*/  IMAD.MOV.U32 R0, RZ, RZ, 0x1 ;  /* 0x00000001ff007424 */ /* 0x000fc600078e00ff */
[----:B------:R-:W-:-:S03]  /*1550*/  ISETP.GE.AND P0, PT, R13, R5, PT ;  /* 0x000000050d00720c */ /* 0x000fc60003f06270 */
[----:B------:R3:W-:Y:S10]  /*1560*/  STG.E.U8 desc[UR4][R2.64], R0 ;  /* 0x0000000002007986 */ /* 0x0007f4000c101104 */
[----:B------:R-:W-:-:S02]  /*1570*/  @!P0 R2UR UR6, R18 ;  /* 0x00000000120682ca */ /* 0x000fc400000e0000 */
[----:B------:R-:W-:Y:S02]  /*1580*/  @!P0 R2UR UR7, R19 ;  /* 0x00000000130782ca */ /* 0x000fe400000e0000 */
[----:B------:R-:W-:-:S04]  /*1590*/  @!P0 IADD3 R4, P1, PT, R5, R2, RZ ;  /* 0x0000000205048210 */ /* 0x000fc80007f3e0ff */
[----:B------:R-:W-:-:S07]  /*15a0*/  @!P0 LEA.HI.X.SX32 R5, R5, R3, 0x1, P1 ;  /* 0x0000000305058211 */ /* 0x000fce00008f0eff */
[----:B------:R3:W-:Y:S02]  /*15b0*/  @!P0 STG.E.U8 desc[UR6][R4.64], R0 ;  /* 0x0000000004008986 */ /* 0x0007e4000c101106 */
.L_x_36:
[----:B------:R-:W-:Y:S05]  /*15c0*/  BSYNC.RECONVERGENT B0 ;  /* 0x0000000000007941 */ /* 0x000fea0003800200 */
.L_x_35:
[----:B------:R-:W-:Y:S06]  /*15d0*/  BAR.SYNC.DEFER_BLOCKING 0x0 ;  /* 0x0000000000007b1d */ /* 0x000fec0000010000 */
[----:B------:R-:W-:Y:S05]  /*15e0*/  EXIT ;  /* 0x000000000000794d */ /* 0x000fea0003800000 */
.L_x_68:
        /* <DEDUP_REMOVED lines=9> */
.L_x_93:


//--------------------- .text._Z14checkDiagonalePbi --------------------------
	.section	.text._Z14checkDiagonalePbi,"ax",@progbits
	.align	128
        .global         _Z14checkDiagonalePbi
        .type           _Z14checkDiagonalePbi,@function
        .size           _Z14checkDiagonalePbi,(.L_x_94 - _Z14checkDiagonalePbi)
        .other          _Z14checkDiagonalePbi,@"STO_CUDA_ENTRY STV_DEFAULT"
_Z14checkDiagonalePbi:
.text._Z14checkDiagonalePbi:
[----:B------:R-:W0:Y:S08]  /*0000*/  LDC R1, c[0x0][0x37c] ;  /* 0x0000df00ff017b82 */ /* 0x000e300000000800 */
[----:B------:R-:W1:Y:S01]  /*0010*/  LDC R3, c[0x0][0x388] ;  /* 0x0000e200ff037b82 */ /* 0x000e620000000800 */
[----:B------:R-:W2:Y:S01]  /*0020*/  S2R R7, SR_TID.X ;  /* 0x0000000000077919 */ /* 0x000ea20000002100 */
[----:B------:R-:W3:Y:S01]  /*0030*/  LDCU UR5, c[0x0][0x2fc] ;  /* 0x00005f80ff0577ac */ /* 0x000ee20008000800 */
[----:B0-----:R-:W-:Y:S01]  /*0040*/  VIADD R1, R1, 0xfffffff8 ;  /* 0xfffffff801017836 */ /* 0x001fe20000000000 */
[----:B------:R-:W-:Y:S04]  /*0050*/  BSSY.RECONVERGENT B6, `(.L_x_69) ;  /* 0x0000046000067945 */ /* 0x000fe80003800200 */
[----:B------:R-:W2:Y:S08]  /*0060*/  S2UR UR4, SR_CTAID.X ;  /* 0x00000000000479c3 */ /* 0x000eb00000002500 */
[----:B------:R-:W2:Y:S01]  /*0070*/  LDC R2, c[0x0][0x360] ;  /* 0x0000d800ff027b82 */ /* 0x000ea20000000800 */
[----:B-1----:R-:W-:-:S05]  /*0080*/  VIADD R0, R3, 0x1 ;  /* 0x0000000103007836 */ /* 0x002fca0000000000 */
[-C--:B------:R-:W-:Y:S02]  /*0090*/  IABS R8, R0.reuse ;  /* 0x0000000000087213 */ /* 0x080fe40000000000 */
[----:B------:R-:W-:Y:S02]  /*00a0*/  IABS R10, R0 ;  /* 0x00000000000a7213 */ /* 0x000fe40000000000 */
[----:B------:R-:W0:Y:S01]  /*00b0*/  I2F.RP R6, R8 ;  /* 0x0000000800067306 */ /* 0x000e220000209400 */
[----:B------:R-:W-:Y:S02]  /*00c0*/  ISETP.NE.AND P1, PT, R0, RZ, PT ;  /* 0x000000ff0000720c */ /* 0x000fe40003f25270 */
[----:B------:R-:W-:Y:S02]  /*00d0*/  IMAD.MOV R10, RZ, RZ, -R10 ;  /* 0x000000ffff0a7224 */ /* 0x000fe400078e0a0a */
[----:B--2---:R-:W-:Y:S01]  /*00e0*/  IMAD R2, R2, UR4, R7 ;  /* 0x0000000402027c24 */ /* 0x004fe2000f8e0207 */
[----:B------:R-:W1:Y:S04]  /*00f0*/  LDCU UR4, c[0x0][0x2f8] ;  /* 0x00005f00ff0477ac */ /* 0x000e680008000800 */
[----:B------:R-:W-:Y:S01]  /*0100*/  ISETP.GE.AND P2, PT, R2, RZ, PT ;  /* 0x000000ff0200720c */ /* 0x000fe20003f46270 */
[----:B0-----:R-:W0:Y:S02]  /*0110*/  MUFU.RCP R6, R6 ;  /* 0x0000000600067308 */ /* 0x001e240000001000 */
[----:B0-----:R-:W-:Y:S01]  /*0120*/  VIADD R4, R6, 0xffffffe ;  /* 0x0ffffffe06047836 */ /* 0x001fe20000000000 */
[----:B------:R-:W-:-:S05]  /*0130*/  IABS R6, R2 ;  /* 0x0000000200067213 */ /* 0x000fca0000000000 */
[----:B------:R0:W2:Y:S02]  /*0140*/  F2I.FTZ.U32.TRUNC.NTZ R5, R4 ;  /* 0x0000000400057305 */ /* 0x0000a4000021f000 */
[----:B0-----:R-:W-:Y:S02]  /*0150*/  IMAD.MOV.U32 R4, RZ, RZ, RZ ;  /* 0x000000ffff047224 */ /* 0x001fe400078e00ff */
[----:B--2---:R-:W-:-:S04]  /*0160*/  IMAD.MOV R9, RZ, RZ, -R5 ;  /* 0x000000ffff097224 */ /* 0x004fc800078e0a05 */
[----:B------:R-:W-:-:S04]  /*0170*/  IMAD R7, R9, R8, RZ ;  /* 0x0000000809077224 */ /* 0x000fc800078e02ff */
[----:B------:R-:W-:-:S04]  /*0180*/  IMAD.HI.U32 R5, R5, R7, R4 ;  /* 0x0000000705057227 */ /* 0x000fc800078e0004 */
[----:B------:R-:W-:Y:S02]  /*0190*/  IMAD.MOV.U32 R4, RZ, RZ, R10 ;  /* 0x000000ffff047224 */ /* 0x000fe400078e000a */
[----:B------:R-:W-:-:S04]  /*01a0*/  IMAD.HI.U32 R5, R5, R6, RZ ;  /* 0x0000000605057227 */ /* 0x000fc800078e00ff */
[----:B------:R-:W-:Y:S02]  /*01b0*/  IMAD R5, R5, R4, R6 ;  /* 0x0000000405057224 */ /* 0x000fe400078e0206 */
[----:B------:R-:W-:-:S03]  /*01c0*/  IMAD R7, R3, R3, RZ ;  /* 0x0000000303077224 */ /* 0x000fc600078e02ff */
[----:B------:R-:W-:-:S13]  /*01d0*/  ISETP.GT.U32.AND P0, PT, R8, R5, PT ;  /* 0x000000050800720c */ /* 0x000fda0003f04070 */
[----:B------:R-:W-:-:S05]  /*01e0*/  @!P0 IMAD.IADD R5, R5, 0x1, -R8 ;  /* 0x0000000105058824 */ /* 0x000fca00078e0a08 */
[----:B------:R-:W-:-:S13]  /*01f0*/  ISETP.GT.U32.AND P0, PT, R8, R5, PT ;  /* 0x000000050800720c */ /* 0x000fda0003f04070 */
[----:B------:R-:W-:Y:S01]  /*0200*/  @!P0 IMAD.IADD R5, R5, 0x1, -R8 ;  /* 0x0000000105058824 */ /* 0x000fe200078e0a08 */
[----:B------:R-:W-:-:S03]  /*0210*/  ISETP.GE.AND P0, PT, R2, R7, PT ;  /* 0x000000070200720c */ /* 0x000fc60003f06270 */
[----:B------:R-:W-:Y:S01]  /*0220*/  @!P2 IMAD.MOV R5, RZ, RZ, -R5 ;  /* 0x000000ffff05a224 */ /* 0x000fe200078e0a05 */
[----:B------:R-:W-:Y:S02]  /*0230*/  @!P1 LOP3.LUT R5, RZ, R0, RZ, 0x33, !PT ;  /* 0x00000000ff059212 */ /* 0x000fe400078e33ff */
[----:B-1----:R-:W-:Y:S02]  /*0240*/  IADD3 R6, P1, PT, R1, UR4, RZ ;  /* 0x0000000401067c10 */ /* 0x002fe4000ff3e0ff */
[----:B------:R-:W-:-:S03]  /*0250*/  ISETP.NE.OR P0, PT, R5, RZ, P0 ;  /* 0x000000ff0500720c */ /* 0x000fc60000705670 */
[----:B---3--:R-:W-:-:S10]  /*0260*/  IMAD.X R7, RZ, RZ, UR5, P1 ;  /* 0x00000005ff077e24 */ /* 0x008fd400088e06ff */
[----:B------:R-:W-:Y:S05]  /*0270*/  @P0 BRA `(.L_x_70) ;  /* 0x00000000008c0947 */ /* 0x000fea0003800000 */
[----:B------:R-:W0:Y:S01]  /*0280*/  LDC.64 R10, c[0x0][0x358] ;  /* 0x0000d600ff0a7b82 */ /* 0x000e220000000a00 */
[----:B------:R-:W1:Y:S02]  /*0290*/  LDCU.64 UR4, c[0x0][0x380] ;  /* 0x00007000ff0477ac */ /* 0x000e640008000a00 */
[----:B-1----:R-:W-:-:S04]  /*02a0*/  IADD3 R4, P0, PT, R2, UR4, RZ ;  /* 0x0000000402047c10 */ /* 0x002fc8000ff1e0ff */
[----:B------:R-:W-:Y:S02]  /*02b0*/  LEA.HI.X.SX32 R5, R2, UR5, 0x1, P0 ;  /* 0x0000000502057c11 */ /* 0x000fe400080f0eff */
[----:B0-----:R-:W-:Y:S02]  /*02c0*/  R2UR UR6, R10 ;  /* 0x000000000a0672ca */ /* 0x001fe400000e0000 */
[----:B------:R-:W-:-:S13]  /*02d0*/  R2UR UR7, R11 ;  /* 0x000000000b0772ca */ /* 0x000fda00000e0000 */
[----:B------:R-:W2:Y:S01]  /*02e0*/  LDG.E.U8 R8, desc[UR6][R4.64] ;  /* 0x0000000604087981 */ /* 0x000ea2000c1e1100 */
[----:B------:R-:W-:-:S04]  /*02f0*/  LEA.HI R3, R3, R3, RZ, 0x1 ;  /* 0x0000000303037211 */ /* 0x000fc800078f08ff */
[----:B------:R-:W-:-:S05]  /*0300*/  SHF.R.S32.HI R3, RZ, 0x1, R3 ;  /* 0x00000001ff037819 */ /* 0x000fca0000011403 */
[----:B------:R-:W-:Y:S01]  /*0310*/  IMAD R3, R0, R3, RZ ;  /* 0x0000000300037224 */ /* 0x000fe200078e02ff */
[----:B--2---:R-:W-:-:S13]  /*0320*/  ISETP.NE.AND P0, PT, R8, 0x1, PT ;  /* 0x000000010800780c */ /* 0x004fda0003f05270 */
[----:B------:R-:W-:Y:S05]  /*0330*/  @P0 BRA `(.L_x_70) ;  /* 0x00000000005c0947 */ /* 0x000fea0003800000 */
[----:B------:R-:W-:Y:S02]  /*0340*/  R2UR UR4, R10 ;  /* 0x000000000a0472ca */ /* 0x000fe400000e0000 */
[----:B------:R-:W-:Y:S02]  /*0350*/  R2UR UR5, R11 ;  /* 0x000000000b0572ca */ /* 0x000fe400000e0000 */
[----:B------:R-:W-:-:S04]  /*0360*/  IADD3 R4, P0, PT, R3, R4, RZ ;  /* 0x0000000403047210 */ /* 0x000fc80007f1e0ff */
[----:B------:R-:W-:-:S07]  /*0370*/  LEA.HI.X.SX32 R5, R3, R5, 0x1, P0 ;  /* 0x0000000503057211 */ /* 0x000fce00000f0eff */
[----:B------:R-:W2:Y:S02]  /*0380*/  LDG.E.U8 R4, desc[UR4][R4.64] ;  /* 0x0000000404047981 */ /* 0x000ea4000c1e1100 */
[----:B--2---:R-:W-:-:S13]  /*0390*/  ISETP.NE.AND P0, PT, R4, 0x1, PT ;  /* 0x000000010400780c */ /* 0x004fda0003f05270 */
[----:B------:R-:W-:Y:S05]  /*03a0*/  @P0 BRA `(.L_x_70) ;  /* 0x0000000000400947 */ /* 0x000fea0003800000 */
[----:B------:R-:W-:Y:S01]  /*03b0*/  IMAD.IADD R3, R2, 0x1, R3 ;  /* 0x0000000102037824 */ /* 0x000fe200078e0203 */
[----:B------:R-:W-:Y:S01]  /*03c0*/  MOV R16, 0x18 ;  /* 0x0000001800107802 */ /* 0x000fe20000000f00 */
[----:B------:R-:W0:Y:S03]  /*03d0*/  LDCU.64 UR4, c[0x4][URZ] ;  /* 0x01000000ff0477ac */ /* 0x000e260008000a00 */
[----:B------:R1:W-:Y:S01]  /*03e0*/  STL.64 [R1], R2 ;  /* 0x0000000201007387 */ /* 0x0003e20000100a00 */
[----:B------:R1:W2:Y:S01]  /*03f0*/  LDC.64 R8, c[0x4][R16] ;  /* 0x0100000010087b82 */ /* 0x0002a20000000a00 */
[----:B0-----:R-:W-:Y:S02]  /*0400*/  IMAD.U32 R4, RZ, RZ, UR4 ;  /* 0x00000004ff047e24 */ /* 0x001fe4000f8e00ff */
[----:B-1----:R-:W-:-:S07]  /*0410*/  IMAD.U32 R5, RZ, RZ, UR5 ;  /* 0x00000005ff057e24 */ /* 0x002fce000f8e00ff */
[----:B------:R-:W-:-:S07]  /*0420*/  LEPC R20, `(.L_x_71) ;  /* 0x000000001014794e */ /* 0x000fce0000000000 */
[----:B--2---:R-:W-:Y:S05]  /*0430*/  CALL.ABS.NOINC R8 ;  /* 0x0000000008007343 */ /* 0x004fea0003c00000 */
.L_x_71:
[----:B------:R-:W0:Y:S01]  /*0440*/  LDC.64 R16, c[0x4][R16] ;  /* 0x0100000010107b82 */ /* 0x000e220000000a00 */
[----:B------:R-:W1:Y:S01]  /*0450*/  LDCU.64 UR4, c[0x4][0x8] ;  /* 0x01000100ff0477ac */ /* 0x000e620008000a00 */
[----:B------:R-:W-:Y:S01]  /*0460*/  CS2R R6, SRZ ;  /* 0x0000000000067805 */ /* 0x000fe2000001ff00 */
[----:B-1----:R-:W-:Y:S02]  /*0470*/  IMAD.U32 R4, RZ, RZ, UR4 ;  /* 0x00000004ff047e24 */ /* 0x002fe4000f8e00ff */
[----:B------:R-:W-:-:S07]  /*0480*/  IMAD.U32 R5, RZ, RZ, UR5 ;  /* 0x00000005ff057e24 */ /* 0x000fce000f8e00ff */
[----:B------:R-:W-:-:S07]  /*0490*/  LEPC R20, `(.L_x_70) ;  /* 0x000000001014794e */ /* 0x000fce0000000000 */
[----:B0-----:R-:W-:Y:S05]  /*04a0*/  CALL.ABS.NOINC R16 ;  /* 0x0000000010007343 */ /* 0x001fea0003c00000 */
.L_x_70:
[----:B------:R-:W-:Y:S05]  /*04b0*/  BSYNC.RECONVERGENT B6 ;  /* 0x0000000000067941 */ /* 0x000fea0003800200 */
.L_x_69:
[----:B------:R-:W-:-:S13]  /*04c0*/  ISETP.NE.AND P0, PT, R2, RZ, PT ;  /* 0x000000ff0200720c */ /* 0x000fda0003f05270 */
[----:B------:R-:W-:Y:S05]  /*04d0*/  @P0 BRA `(.L_x_72) ;  /* 0x0000000000200947 */ /* 0x000fea0003800000 */
[----:B------:R-:W-:Y:S01]  /*04e0*/  MOV R0, 0x18 ;  /* 0x0000001800007802 */ /* 0x000fe20000000f00 */
[----:B------:R-:W0:Y:S01]  /*04f0*/  LDCU.64 UR4, c[0x4][0x10] ;  /* 0x01000200ff0477ac */ /* 0x000e220008000a00 */
[----:B------:R-:W-:Y:S02]  /*0500*/  CS2R R6, SRZ ;  /* 0x0000000000067805 */ /* 0x000fe4000001ff00 */
[----:B------:R1:W2:Y:S01]  /*0510*/  LDC.64 R2, c[0x4][R0] ;  /* 0x0100000000027b82 */ /* 0x0002a20000000a00 */
[----:B0-----:R-:W-:Y:S02]  /*0520*/  IMAD.U32 R4, RZ, RZ, UR4 ;  /* 0x00000004ff047e24 */ /* 0x001fe4000f8e00ff */
[----:B-1----:R-:W-:-:S07]  /*0530*/  IMAD.U32 R5, RZ, RZ, UR5 ;  /* 0x00000005ff057e24 */ /* 0x002fce000f8e00ff */
[----:B------:R-:W-:-:S07]  /*0540*/  LEPC R20, `(.L_x_72) ;  /* 0x000000001014794e */ /* 0x000fce0000000000 */
[----:B--2---:R-:W-:Y:S05]  /*0550*/  CALL.ABS.NOINC R2 ;  /* 0x0000000002007343 */ /* 0x004fea0003c00000 */
.L_x_72:
[----:B------:R-:W-:Y:S05]  /*0560*/  WARPSYNC.ALL ;  /* 0x0000000000007948 */ /* 0x000fea0003800000 */
[----:B------:R-:W-:Y:S06]  /*0570*/  BAR.SYNC.DEFER_BLOCKING 0x0 ;  /* 0x0000000000007b1d */ /* 0x000fec0000010000 */
[----:B------:R-:W-:Y:S05]  /*0580*/  EXIT ;  /* 0x000000000000794d */ /* 0x000fea0003800000 */
.L_x_73:
        /* <DEDUP_REMOVED lines=15> */
.L_x_94:


//--------------------- .text._Z5provaPbilPi      --------------------------
	.section	.text._Z5provaPbilPi,"ax",@progbits
	.align	128
        .global         _Z5provaPbilPi
        .type           _Z5provaPbilPi,@function
        .size           _Z5provaPbilPi,(.L_x_86 - _Z5provaPbilPi)
        .other          _Z5provaPbilPi,@"STO_CUDA_ENTRY STV_DEFAULT"
_Z5provaPbilPi:
.text._Z5provaPbilPi:
[----:B------:R-:W-:Y:S01]  /*0000*/  LDC R1, c[0x0][0x37c] ;  /* 0x0000df00ff017b82 */ /* 0x000fe20000000800 */
[----:B------:R-:W0:Y:S07]  /*0010*/  LDCU UR7, c[0x0][0x394] ;  /* 0x00007280ff0777ac */ /* 0x000e2e0008000800 */
[----:B------:R-:W1:Y:S01]  /*0020*/  S2UR UR6, SR_CTAID.X ;  /* 0x00000000000679c3 */ /* 0x000e620000002500 */
[----:B------:R-:W1:Y:S01]  /*0030*/  LDCU UR4, c[0x0][0x360] ;  /* 0x00006c00ff0477ac */ /* 0x000e620008000800 */
[----:B------:R-:W2:Y:S01]  /*0040*/  LDCU UR5, c[0x0][0x370] ;  /* 0x00006e00ff0577ac */ /* 0x000ea20008000800 */
[----:B0-----:R-:W-:-:S02]  /*0050*/  UISETP.NE.U32.AND UP0, UPT, UR7, URZ, UPT ;  /* 0x000000ff0700728c */ /* 0x001fc4000bf05070 */
[----:B-1----:R-:W-:Y:S02]  /*0060*/  UIMAD UR6, UR6, UR4, URZ ;  /* 0x00000004060672a4 */ /* 0x002fe4000f8e02ff */
[----:B--2---:R-:W-:-:S05]  /*0070*/  UIMAD UR4, UR4, UR5, URZ ;  /* 0x00000005040472a4 */ /* 0x004fca000f8e02ff */
[----:B------:R-:W-:Y:S07]  /*0080*/  BRA.U UP0, `(.L_x_74) ;  /* 0x0000000100547547 */ /* 0x000fee000b800000 */
[----:B------:R-:W0:Y:S01]  /*0090*/  I2F.U32.RP R0, UR4 ;  /* 0x0000000400007d06 */ /* 0x000e220008209000 */
[----:B------:R-:W1:Y:S01]  /*00a0*/  LDC R4, c[0x0][0x390] ;  /* 0x0000e400ff047b82 */ /* 0x000e620000000800 */
[----:B------:R-:W-:Y:S01]  /*00b0*/  IMAD R5, RZ, RZ, -UR4 ;  /* 0x80000004ff057e24 */ /* 0x000fe2000f8e02ff */
[----:B------:R-:W-:-:S05]  /*00c0*/  ISETP.NE.U32.AND P2, PT, RZ, UR4, PT ;  /* 0x00000004ff007c0c */ /* 0x000fca000bf45070 */
[----:B0-----:R-:W0:Y:S02]  /*00d0*/  MUFU.RCP R0, R0 ;  /* 0x0000000000007308 */ /* 0x001e240000001000 */
[----:B0-----:R-:W-:-:S06]  /*00e0*/  VIADD R2, R0, 0xffffffe ;  /* 0x0ffffffe00027836 */ /* 0x001fcc0000000000 */
[----:B------:R0:W2:Y:S02]  /*00f0*/  F2I.FTZ.U32.TRUNC.NTZ R3, R2 ;  /* 0x0000000200037305 */ /* 0x0000a4000021f000 */
[----:B0-----:R-:W-:Y:S02]  /*0100*/  IMAD.MOV.U32 R2, RZ, RZ, RZ ;  /* 0x000000ffff027224 */ /* 0x001fe400078e00ff */
[----:B--2---:R-:W-:-:S04]  /*0110*/  IMAD R5, R5, R3, RZ ;  /* 0x0000000305057224 */ /* 0x004fc800078e02ff */
[----:B------:R-:W-:-:S06]  /*0120*/  IMAD.HI.U32 R3, R3, R5, R2 ;  /* 0x0000000503037227 */ /* 0x000fcc00078e0002 */
[----:B-1----:R-:W-:-:S04]  /*0130*/  IMAD.HI.U32 R2, R3, R4, RZ ;  /* 0x0000000403027227 */ /* 0x002fc800078e00ff */
[----:B------:R-:W-:-:S04]  /*0140*/  IMAD.MOV R3, RZ, RZ, -R2 ;  /* 0x000000ffff037224 */ /* 0x000fc800078e0a02 */
[----:B------:R-:W-:Y:S02]  /*0150*/  IMAD R0, R3, UR4, R4 ;  /* 0x0000000403007c24 */ /* 0x000fe4000f8e0204 */
[----:B------:R-:W-:-:S03]  /*0160*/  IMAD.MOV.U32 R3, RZ, RZ, RZ ;  /* 0x000000ffff037224 */ /* 0x000fc600078e00ff */
[----:B------:R-:W-:-:S13]  /*0170*/  ISETP.GE.U32.AND P0, PT, R0, UR4, PT ;  /* 0x0000000400007c0c */ /* 0x000fda000bf06070 */
[----:B------:R-:W-:Y:S02]  /*0180*/  @P0 VIADD R0, R0, -UR4 ;  /* 0x8000000400000c36 */ /* 0x000fe40008000000 */
[----:B------:R-:W-:-:S03]  /*0190*/  @P0 VIADD R2, R2, 0x1 ;  /* 0x0000000102020836 */ /* 0x000fc60000000000 */
[----:B------:R-:W-:-:S13]  /*01a0*/  ISETP.GE.U32.AND P1, PT, R0, UR4, PT ;  /* 0x0000000400007c0c */ /* 0x000fda000bf26070 */
[----:B------:R-:W-:Y:S02]  /*01b0*/  @P1 IADD3 R2, PT, PT, R2, 0x1, RZ ;  /* 0x0000000102021810 */ /* 0x000fe40007ffe0ff */
[----:B------:R-:W-:Y:S01]  /*01c0*/  @!P2 LOP3.LUT R2, RZ, UR4, RZ, 0x33, !PT ;  /* 0x00000004ff02ac12 */ /* 0x000fe2000f8e33ff */
[----:B------:R-:W-:Y:S06]  /*01d0*/  BRA `(.L_x_75) ;  /* 0x0000000000107947 */ /* 0x000fec0003800000 */
.L_x_74:
[----:B------:R-:W-:-:S07]  /*01e0*/  MOV R0, 0x200 ;  /* 0x0000020000007802 */ /* 0x000fce0000000f00 */
[----:B------:R-:W-:Y:S05]  /*01f0*/  CALL.REL.NOINC `($__internal_0_$__cuda_sm20_div_s64) ;  /* 0x00000008009c7944 */ /* 0x000fea0003c00000 */
[----:B------:R-:W-:Y:S02]  /*0200*/  IMAD.MOV.U32 R2, RZ, RZ, R4 ;  /* 0x000000ffff027224 */ /* 0x000fe400078e0004 */
[----:B------:R-:W-:-:S07]  /*0210*/  IMAD.MOV.U32 R3, RZ, RZ, R5 ;  /* 0x000000ffff037224 */ /* 0x000fce00078e0005 */
.L_x_75:
[----:B------:R-:W0:Y:S02]  /*0220*/  I2F.S64 R2, R2 ;  /* 0x0000000200027312 */ /* 0x000e240000301400 */
[----:B0-----:R-:W-:-:S13]  /*0230*/  FSETP.GT.AND P0, PT, R2, -1, PT ;  /* 0xbf8000000200780b */ /* 0x001fda0003f04000 */
[----:B------:R-:W-:Y:S05]  /*0240*/  @!P0 BRA `(.L_x_76) ;  /* 0x0000000800808947 */ /* 0x000fea0003800000 */
[----:B------:R-:W0:Y:S01]  /*0250*/  S2R R6, SR_TID.X ;  /* 0x0000000000067919 */ /* 0x000e220000002100 */
[----:B------:R-:W1:Y:S01]  /*0260*/  LDC R7, c[0x0][0x388] ;  /* 0x0000e200ff077b82 */ /* 0x000e620000000800 */
[----:B------:R-:W-:Y:S01]  /*0270*/  FADD R0, R2, 1 ;  /* 0x3f80000002007421 */ /* 0x000fe20000000000 */
[----:B------:R-:W-:Y:S01]  /*0280*/  IMAD.MOV.U32 R5, RZ, RZ, RZ ;  /* 0x000000ffff057224 */ /* 0x000fe200078e00ff */
[----:B------:R-:W2:Y:S01]  /*0290*/  LDCU.64 UR8, c[0x0][0x358] ;  /* 0x00006b00ff0877ac */ /* 0x000ea20008000a00 */
[CC--:B-1----:R-:W-:Y:S01]  /*02a0*/  LEA.HI R4, R7.reuse, R7.reuse, RZ, 0x1 ;  /* 0x0000000707047211 */ /* 0x0c2fe200078f08ff */
[----:B------:R-:W-:-:S03]  /*02b0*/  IMAD R7, R7, R7, RZ ;  /* 0x0000000707077224 */ /* 0x000fc600078e02ff */
[----:B------:R-:W-:Y:S01]  /*02c0*/  SHF.R.S32.HI R4, RZ, 0x1, R4 ;  /* 0x00000001ff047819 */ /* 0x000fe20000011404 */
[----:B0-----:R-:W-:-:S03]  /*02d0*/  VIADD R6, R6, UR6 ;  /* 0x0000000606067c36 */ /* 0x001fc60008000000 */
[----:B--2---:R-:W-:-:S07]  /*02e0*/  IADD3 R9, PT, PT, -R4, RZ, RZ ;  /* 0x000000ff04097210 */ /* 0x004fce0007ffe1ff */
.L_x_84:
[----:B0-----:R-:W0:Y:S01]  /*02f0*/  LDCU.64 UR10, c[0x0][0x390] ;  /* 0x00007200ff0a77ac */ /* 0x001e220008000a00 */
[----:B------:R-:W-:Y:S01]  /*0300*/  IMAD R8, R5, UR4, R6 ;  /* 0x0000000405087c24 */ /* 0x000fe2000f8e0206 */
[----:B------:R-:W-:Y:S04]  /*0310*/  BSSY.RECONVERGENT B0, `(.L_x_77) ;  /* 0x0000060000007945 */ /* 0x000fe80003800200 */
[----:B------:R-:W-:Y:S02]  /*0320*/  SHF.R.S32.HI R3, RZ, 0x1f, R8 ;  /* 0x0000001fff037819 */ /* 0x000fe40000011408 */
[----:B0-----:R-:W-:-:S04]  /*0330*/  ISETP.GE.U32.AND P0, PT, R8, UR10, PT ;  /* 0x0000000a08007c0c */ /* 0x001fc8000bf06070 */
[----:B------:R-:W-:-:S13]  /*0340*/  ISETP.GE.AND.EX P0, PT, R3, UR11, PT, P0 ;  /* 0x0000000b03007c0c */ /* 0x000fda000bf06300 */
[----:B-12---:R-:W-:Y:S05]  /*0350*/  @P0 BRA `(.L_x_78) ;  /* 0x00000004006c0947 */ /* 0x006fea0003800000 */
[----:B------:R-:W0:Y:S02]  /*0360*/  LDCU.64 UR10, c[0x0][0x380] ;  /* 0x00007000ff0a77ac */ /* 0x000e240008000a00 */
[----:B0-----:R-:W-:-:S04]  /*0370*/  IADD3 R2, P0, PT, R8, UR10, RZ ;  /* 0x0000000a08027c10 */ /* 0x001fc8000ff1e0ff */
[----:B------:R-:W-:-:S05]  /*0380*/  IADD3.X R3, PT, PT, R3, UR11, RZ, P0, !PT ;  /* 0x0000000b03037c10 */ /* 0x000fca00087fe4ff */
[----:B------:R-:W2:Y:S02]  /*0390*/  LDG.E.U8 R2, desc[UR8][R2.64] ;  /* 0x0000000802027981 */ /* 0x000ea4000c1e1100 */
[----:B--2---:R-:W-:-:S13]  /*03a0*/  ISETP.NE.AND P0, PT, R2, RZ, PT ;  /* 0x000000ff0200720c */ /* 0x004fda0003f05270 */
[----:B------:R-:W-:Y:S05]  /*03b0*/  @!P0 BRA `(.L_x_78) ;  /* 0x0000000400548947 */ /* 0x000fea0003800000 */
[----:B------:R-:W0:Y:S02]  /*03c0*/  LDC R11, c[0x0][0x388] ;  /* 0x0000e200ff0b7b82 */ /* 0x000e240000000800 */
[----:B0-----:R-:W-:-:S04]  /*03d0*/  IABS R13, R11 ;  /* 0x0000000b000d7213 */ /* 0x001fc80000000000 */
[----:B------:R-:W0:Y:S08]  /*03e0*/  I2F.RP R10, R13 ;  /* 0x0000000d000a7306 */ /* 0x000e300000209400 */
[----:B0-----:R-:W0:Y:S02]  /*03f0*/  MUFU.RCP R10, R10 ;  /* 0x0000000a000a7308 */ /* 0x001e240000001000 */
[----:B0-----:R-:W-:-:S06]  /*0400*/  VIADD R2, R10, 0xffffffe ;  /* 0x0ffffffe0a027836 */ /* 0x001fcc0000000000 */
[----:B------:R0:W1:Y:S02]  /*0410*/  F2I.FTZ.U32.TRUNC.NTZ R3, R2 ;  /* 0x0000000200037305 */ /* 0x000064000021f000 */
[----:B0-----:R-:W-:Y:S02]  /*0420*/  IMAD.MOV.U32 R2, RZ, RZ, RZ ;  /* 0x000000ffff027224 */ /* 0x001fe400078e00ff */
[----:B-1----:R-:W-:-:S04]  /*0430*/  IMAD.MOV R12, RZ, RZ, -R3 ;  /* 0x000000ffff0c7224 */ /* 0x002fc800078e0a03 */
[----:B------:R-:W-:Y:S01]  /*0440*/  IMAD R15, R12, R13, RZ ;  /* 0x0000000d0c0f7224 */ /* 0x000fe200078e02ff */
[----:B------:R-:W-:-:S03]  /*0450*/  IABS R12, R8 ;  /* 0x00000008000c7213 */ /* 0x000fc60000000000 */
[----:B------:R-:W-:Y:S01]  /*0460*/  IMAD.HI.U32 R3, R3, R15, R2 ;  /* 0x0000000f03037227 */ /* 0x000fe200078e0002 */
[----:B------:R-:W-:-:S04]  /*0470*/  LOP3.LUT R2, R8, R11, RZ, 0x3c, !PT ;  /* 0x0000000b08027212 */ /* 0x000fc800078e3cff */
[----:B------:R-:W-:Y:S01]  /*0480*/  ISETP.GE.AND P2, PT, R2, RZ, PT ;  /* 0x000000ff0200720c */ /* 0x000fe20003f46270 */
[----:B------:R-:W-:-:S04]  /*0490*/  IMAD.HI.U32 R3, R3, R12, RZ ;  /* 0x0000000c03037227 */ /* 0x000fc800078e00ff */
[----:B------:R-:W-:-:S04]  /*04a0*/  IMAD.MOV R10, RZ, RZ, -R3 ;  /* 0x000000ffff0a7224 */ /* 0x000fc800078e0a03 */
[----:B------:R-:W-:-:S05]  /*04b0*/  IMAD R10, R13, R10, R12 ;  /* 0x0000000a0d0a7224 */ /* 0x000fca00078e020c */
[----:B------:R-:W-:-:S13]  /*04c0*/  ISETP.GT.U32.AND P1, PT, R13, R10, PT ;  /* 0x0000000a0d00720c */ /* 0x000fda0003f24070 */
[----:B------:R-:W-:Y:S01]  /*04d0*/  @!P1 IMAD.IADD R10, R10, 0x1, -R13 ;  /* 0x000000010a0a9824 */ /* 0x000fe200078e0a0d */
[----:B------:R-:W-:Y:S02]  /*04e0*/  @!P1 IADD3 R3, PT, PT, R3, 0x1, RZ ;  /* 0x0000000103039810 */ /* 0x000fe40007ffe0ff */
[----:B------:R-:W-:Y:S02]  /*04f0*/  ISETP.NE.AND P1, PT, R11, RZ, PT ;  /* 0x000000ff0b00720c */ /* 0x000fe40003f25270 */
[----:B------:R-:W-:-:S13]  /*0500*/  ISETP.GE.U32.AND P0, PT, R10, R13, PT ;  /* 0x0000000d0a00720c */ /* 0x000fda0003f06070 */
[----:B------:R-:W-:-:S04]  /*0510*/  @P0 VIADD R3, R3, 0x1 ;  /* 0x0000000103030836 */ /* 0x000fc80000000000 */
[----:B------:R-:W-:-:S04]  /*0520*/  IMAD.MOV.U32 R10, RZ, RZ, R3 ;  /* 0x000000ffff0a7224 */ /* 0x000fc800078e0003 */
[----:B------:R-:W-:Y:S01]  /*0530*/  @!P2 IMAD.MOV R10, RZ, RZ, -R10 ;  /* 0x000000ffff0aa224 */ /* 0x000fe200078e0a0a */
[----:B------:R-:W-:Y:S02]  /*0540*/  @!P1 LOP3.LUT R10, RZ, R11, RZ, 0x33, !PT ;  /* 0x0000000bff0a9212 */ /* 0x000fe400078e33ff */
[----:B------:R-:W-:-:S03]  /*0550*/  ISETP.GE.AND P1, PT, R11, 0x1, PT ;  /* 0x000000010b00780c */ /* 0x000fc60003f26270 */
[----:B------:R-:W-:-:S04]  /*0560*/  IMAD.MOV R3, RZ, RZ, -R10 ;  /* 0x000000ffff037224 */ /* 0x000fc800078e0a0a */
[----:B------:R-:W-:-:S05]  /*0570*/  IMAD R3, R11, R3, R8 ;  /* 0x000000030b037224 */ /* 0x000fca00078e0208 */
[----:B------:R-:W-:-:S04]  /*0580*/  ISETP.GE.AND P0, PT, R3, R4, PT ;  /* 0x000000040300720c */ /* 0x000fc80003f06270 */
[----:B------:R-:W-:-:S05]  /*0590*/  SEL R2, R4, R9, !P0 ;  /* 0x0000000904027207 */ /* 0x000fca0004000000 */
[----:B------:R-:W-:Y:S01]  /*05a0*/  IMAD.IADD R16, R3, 0x1, R2 ;  /* 0x0000000103107824 */ /* 0x000fe200078e0202 */
[----:B------:R-:W-:Y:S06]  /*05b0*/  @!P1 BRA `(.L_x_78) ;  /* 0x0000000000d49947 */ /* 0x000fec0003800000 */
[----:B------:R-:W0:Y:S01]  /*05c0*/  LDC R14, c[0x0][0x388] ;  /* 0x0000e200ff0e7b82 */ /* 0x000e220000000800 */
[----:B------:R-:W-:Y:S01]  /*05d0*/  I2FP.F32.S32 R15, R10 ;  /* 0x0000000a000f7245 */ /* 0x000fe20000201400 */
[----:B------:R-:W-:-:S05]  /*05e0*/  IMAD R16, R16, R11, RZ ;  /* 0x0000000b10107224 */ /* 0x000fca00078e02ff */
[----:B------:R-:W1:Y:S01]  /*05f0*/  F2I.TRUNC.NTZ R15, R15 ;  /* 0x0000000f000f7305 */ /* 0x000e62000020f100 */
[----:B------:R-:W2:Y:S01]  /*0600*/  LDC.64 R2, c[0x0][0x380] ;  /* 0x0000e000ff027b82 */ /* 0x000ea20000000a00 */
[----:B------:R-:W-:-:S07]  /*0610*/  IADD3 R17, PT, PT, R16, R11, RZ ;  /* 0x0000000b10117210 */ /* 0x000fce0007ffe0ff */
.L_x_81:
[----:B--2---:R-:W-:-:S04]  /*0620*/  IADD3 R10, P0, PT, R16, R2, RZ ;  /* 0x00000002100a7210 */ /* 0x004fc80007f1e0ff */
[----:B------:R-:W-:-:S05]  /*0630*/  LEA.HI.X.SX32 R11, R16, R3, 0x1, P0 ;  /* 0x00000003100b7211 */ /* 0x000fca00000f0eff */
[----:B------:R-:W2:Y:S01]  /*0640*/  LDG.E.U8 R10, desc[UR8][R10.64] ;  /* 0x000000080a0a7981 */ /* 0x000ea2000c1e1100 */
[----:B------:R-:W-:Y:S01]  /*0650*/  BSSY.RECONVERGENT B1, `(.L_x_79) ;  /* 0x0000028000017945 */ /* 0x000fe20003800200 */
[----:B--2---:R-:W-:-:S13]  /*0660*/  ISETP.NE.AND P0, PT, R10, RZ, PT ;  /* 0x000000ff0a00720c */ /* 0x004fda0003f05270 */
[----:B------:R-:W-:Y:S05]  /*0670*/  @!P0 BRA `(.L_x_80) ;  /* 0x0000000000948947 */ /* 0x000fea0003800000 */
[----:B0-----:R-:W-:Y:S02]  /*0680*/  IABS R13, R14 ;  /* 0x0000000e000d7213 */ /* 0x001fe40000000000 */
[----:B------:R-:W-:Y:S02]  /*0690*/  IABS R20, R16 ;  /* 0x0000001000147213 */ /* 0x000fe40000000000 */
[----:B------:R-:W0:Y:S01]  /*06a0*/  I2F.RP R12, R13 ;  /* 0x0000000d000c7306 */ /* 0x000e220000209400 */
[----:B------:R-:W-:Y:S02]  /*06b0*/  ISETP.GE.AND P1, PT, R16, RZ, PT ;  /* 0x000000ff1000720c */ /* 0x000fe40003f26270 */
[----:B------:R-:W-:-:S05]  /*06c0*/  ISETP.NE.AND P2, PT, R14, RZ, PT ;  /* 0x000000ff0e00720c */ /* 0x000fca0003f45270 */
        /* <DEDUP_REMOVED lines=15> */
[----:B------:R-:W-:-:S04]  /*07c0*/  IMAD.MOV.U32 R12, RZ, RZ, R10 ;  /* 0x000000ffff0c7224 */ /* 0x000fc800078e000a */
[----:B------:R-:W-:Y:S01]  /*07d0*/  @!P1 IMAD.MOV R12, RZ, RZ, -R12 ;  /* 0x000000ffff0c9224 */ /* 0x000fe200078e0a0c */
[----:B------:R-:W-:-:S04]  /*07e0*/  @!P2 LOP3.LUT R12, RZ, R14, RZ, 0x33, !PT ;  /* 0x0000000eff0ca212 */ /* 0x000fc800078e33ff */
[----:B-1----:R-:W-:-:S13]  /*07f0*/  ISETP.NE.AND P0, PT, R12, R15, PT ;  /* 0x0000000f0c00720c */ /* 0x002fda0003f05270 */
[----:B------:R-:W-:Y:S05]  /*0800*/  @!P0 BRA `(.L_x_80) ;  /* 0x0000000000308947 */ /* 0x000fea0003800000 */
[----:B------:R-:W0:Y:S01]  /*0810*/  S2R R18, SR_LANEID ;  /* 0x0000000000127919 */ /* 0x000e220000000000 */
[----:B------:R-:W1:Y:S01]  /*0820*/  LDC.64 R10, c[0x0][0x398] ;  /* 0x0000e600ff0a7b82 */ /* 0x000e620000000a00 */
[----:B------:R-:W-:Y:S01]  /*0830*/  VOTEU.ANY UR5, UPT, PT ;  /* 0x0000000000057886 */ /* 0x000fe200038e0100 */
[----:B------:R-:W-:Y:S01]  /*0840*/  IMAD R13, R15, R14, R12 ;  /* 0x0000000e0f0d7224 */ /* 0x000fe200078e020c */
[----:B------:R-:W-:Y:S02]  /*0850*/  UFLO.U32 UR7, UR5 ;  /* 0x00000005000772bd */ /* 0x000fe400080e0000 */
[----:B------:R-:W1:Y:S02]  /*0860*/  POPC R19, UR5 ;  /* 0x0000000500137d09 */ /* 0x000e640008000000 */
[----:B------:R-:W-:-:S04]  /*0870*/  IADD3 R12, P1, PT, R13, R2, RZ ;  /* 0x000000020d0c7210 */ /* 0x000fc80007f3e0ff */
[----:B------:R-:W-:Y:S02]  /*0880*/  LEA.HI.X.SX32 R13, R13, R3, 0x1, P1 ;  /* 0x000000030d0d7211 */ /* 0x000fe400008f0eff */
[----:B0-----:R-:W-:Y:S01]  /*0890*/  ISETP.EQ.U32.AND P0, PT, R18, UR7, PT ;  /* 0x0000000712007c0c */ /* 0x001fe2000bf02070 */
[----:B------:R-:W-:-:S05]  /*08a0*/  IMAD.MOV.U32 R18, RZ, RZ, 0x1 ;  /* 0x00000001ff127424 */ /* 0x000fca00078e00ff */
[----:B------:R2:W-:Y:S07]  /*08b0*/  STG.E.U8 desc[UR8][R12.64], R18 ;  /* 0x000000120c007986 */ /* 0x0005ee000c101108 */
[----:B-1----:R2:W-:Y:S02]  /*08c0*/  @P0 REDG.E.ADD.STRONG.GPU desc[UR8][R10.64], R19 ;  /* 0x000000130a00098e */ /* 0x0025e4000c12e108 */
.L_x_80:
[----:B------:R-:W-:Y:S05]  /*08d0*/  BSYNC.RECONVERGENT B1 ;  /* 0x0000000000017941 */ /* 0x000fea0003800200 */
.L_x_79:
[----:B------:R-:W-:-:S05]  /*08e0*/  VIADD R16, R16, 0x1 ;  /* 0x0000000110107836 */ /* 0x000fca0000000000 */
[----:B------:R-:W-:-:S13]  /*08f0*/  ISETP.GE.AND P0, PT, R16, R17, PT ;  /* 0x000000111000720c */ /* 0x000fda0003f06270 */
[----:B------:R-:W-:Y:S05]  /*0900*/  @!P0 BRA `(.L_x_81) ;  /* 0xfffffffc00448947 */ /* 0x000fea000383ffff */
.L_x_78:
[----:B------:R-:W-:Y:S05]  /*0910*/  BSYNC.RECONVERGENT B0 ;  /* 0x0000000000007941 */ /* 0x000fea0003800200 */
.L_x_77:
[----:B------:R-:W-:Y:S01]  /*0920*/  BAR.SYNC.DEFER_BLOCKING 0x0 ;  /* 0x0000000000007b1d */ /* 0x000fe20000010000 */
[----:B------:R-:W-:-:S05]  /*0930*/  ISETP.GE.AND P0, PT, R8, R7, PT ;  /* 0x000000070800720c */ /* 0x000fca0003f06270 */
[----:B------:R-:W-:Y:S08]  /*0940*/  BSSY.RECONVERGENT B0, `(.L_x_82) ;  /* 0x000002c000007945 */ /* 0x000ff00003800200 */
[----:B------:R-:W-:Y:S05]  /*0950*/  @P0 BRA `(.L_x_83) ;  /* 0x0000000000a80947 */ /* 0x000fea0003800000 */
[----:B------:R-:W3:Y:S01]  /*0960*/  LDC R3, c[0x0][0x388] ;  /* 0x0000e200ff037b82 */ /* 0x000ee20000000800 */
[----:B0-----:R-:W-:Y:S01]  /*0970*/  IABS R14, R8 ;  /* 0x00000008000e7213 */ /* 0x001fe20000000000 */
[----:B------:R-:W0:Y:S01]  /*0980*/  LDCU.64 UR10, c[0x0][0x380] ;  /* 0x00007000ff0a77ac */ /* 0x000e220008000a00 */
[----:B---3--:R-:W-:-:S04]  /*0990*/  IABS R2, R3 ;  /* 0x0000000300027213 */ /* 0x008fc80000000000 */
[----:B--2---:R-:W2:Y:S08]  /*09a0*/  I2F.RP R12, R2 ;  /* 0x00000002000c7306 */ /* 0x004eb00000209400 */
[----:B--2---:R-:W2:Y:S02]  /*09b0*/  MUFU.RCP R12, R12 ;  /* 0x0000000c000c7308 */ /* 0x004ea40000001000 */
[----:B--2---:R-:W-:-:S06]  /*09c0*/  IADD3 R10, PT, PT, R12, 0xffffffe, RZ ;  /* 0x0ffffffe0c0a7810 */ /* 0x004fcc0007ffe0ff */
[----:B------:R2:W3:Y:S02]  /*09d0*/  F2I.FTZ.U32.TRUNC.NTZ R11, R10 ;  /* 0x0000000a000b7305 */ /* 0x0004e4000021f000 */
[----:B--2---:R-:W-:Y:S02]  /*09e0*/  IMAD.MOV.U32 R10, RZ, RZ, RZ ;  /* 0x000000ffff0a7224 */ /* 0x004fe400078e00ff */
[----:B---3--:R-:W-:-:S04]  /*09f0*/  IMAD.MOV R13, RZ, RZ, -R11 ;  /* 0x000000ffff0d7224 */ /* 0x008fc800078e0a0b */
[----:B------:R-:W-:-:S04]  /*0a00*/  IMAD R13, R13, R2, RZ ;  /* 0x000000020d0d7224 */ /* 0x000fc800078e02ff */
[----:B------:R-:W-:-:S04]  /*0a10*/  IMAD.HI.U32 R13, R11, R13, R10 ;  /* 0x0000000d0b0d7227 */ /* 0x000fc800078e000a */
[----:B------:R-:W-:-:S04]  /*0a20*/  IMAD.MOV.U32 R11, RZ, RZ, R14 ;  /* 0x000000ffff0b7224 */ /* 0x000fc800078e000e */
[----:B------:R-:W-:-:S04]  /*0a30*/  IMAD.HI.U32 R13, R13, R11, RZ ;  /* 0x0000000b0d0d7227 */ /* 0x000fc800078e00ff */
[----:B------:R-:W-:-:S04]  /*0a40*/  IMAD.MOV R12, RZ, RZ, -R13 ;  /* 0x000000ffff0c7224 */ /* 0x000fc800078e0a0d */
[----:B------:R-:W-:-:S05]  /*0a50*/  IMAD R11, R2, R12, R11 ;  /* 0x0000000c020b7224 */ /* 0x000fca00078e020b */
[----:B------:R-:W-:-:S13]  /*0a60*/  ISETP.GT.U32.AND P0, PT, R2, R11, PT ;  /* 0x0000000b0200720c */ /* 0x000fda0003f04070 */
[----:B------:R-:W-:Y:S01]  /*0a70*/  @!P0 IMAD.IADD R11, R11, 0x1, -R2 ;  /* 0x000000010b0b8824 */ /* 0x000fe200078e0a02 */
[----:B------:R-:W-:Y:S02]  /*0a80*/  @!P0 IADD3 R13, PT, PT, R13, 0x1, RZ ;  /* 0x000000010d0d8810 */ /* 0x000fe40007ffe0ff */
[----:B------:R-:W-:Y:S02]  /*0a90*/  ISETP.NE.AND P0, PT, R3, RZ, PT ;  /* 0x000000ff0300720c */ /* 0x000fe40003f05270 */
[----:B------:R-:W-:Y:S02]  /*0aa0*/  ISETP.GE.U32.AND P1, PT, R11, R2, PT ;  /* 0x000000020b00720c */ /* 0x000fe40003f26070 */
[----:B------:R-:W-:-:S04]  /*0ab0*/  LOP3.LUT R2, R8, R3, RZ, 0x3c, !PT ;  /* 0x0000000308027212 */ /* 0x000fc800078e3cff */
[----:B------:R-:W-:-:S07]  /*0ac0*/  ISETP.GE.AND P2, PT, R2, RZ, PT ;  /* 0x000000ff0200720c */ /* 0x000fce0003f46270 */
[----:B------:R-:W-:-:S04]  /*0ad0*/  @P1 VIADD R13, R13, 0x1 ;  /* 0x000000010d0d1836 */ /* 0x000fc80000000000 */
[----:B------:R-:W-:-:S04]  /*0ae0*/  IMAD.MOV.U32 R2, RZ, RZ, R13 ;  /* 0x000000ffff027224 */ /* 0x000fc800078e000d */
[----:B------:R-:W-:Y:S01]  /*0af0*/  @!P2 IMAD.MOV R2, RZ, RZ, -R2 ;  /* 0x000000ffff02a224 */ /* 0x000fe200078e0a02 */
[----:B------:R-:W-:-:S04]  /*0b00*/  @!P0 LOP3.LUT R2, RZ, R3, RZ, 0x33, !PT ;  /* 0x00000003ff028212 */ /* 0x000fc800078e33ff */
[----:B------:R-:W-:Y:S01]  /*0b10*/  I2FP.F32.S32 R12, R2 ;  /* 0x00000002000c7245 */ /* 0x000fe20000201400 */
[----:B------:R-:W-:-:S04]  /*0b20*/  IMAD.MOV R2, RZ, RZ, -R2 ;  /* 0x000000ffff027224 */ /* 0x000fc800078e0a02 */
[----:B------:R-:W-:Y:S01]  /*0b30*/  IMAD R8, R3, R2, R8 ;  /* 0x0000000203087224 */ /* 0x000fe200078e0208 */
[----:B------:R-:W2:Y:S03]  /*0b40*/  F2I.TRUNC.NTZ R12, R12 ;  /* 0x0000000c000c7305 */ /* 0x000ea6000020f100 */
[-C--:B--2---:R-:W-:Y:S02]  /*0b50*/  IMAD R11, R12, R3.reuse, R8 ;  /* 0x000000030c0b7224 */ /* 0x084fe400078e0208 */
[----:B------:R-:W-:-:S03]  /*0b60*/  IMAD R8, R8, R3, R12 ;  /* 0x0000000308087224 */ /* 0x000fc600078e020c */
[C---:B0-----:R-:W-:Y:S02]  /*0b70*/  IADD3 R2, P0, PT, R11.reuse, UR10, RZ ;  /* 0x0000000a0b027c10 */ /* 0x041fe4000ff1e0ff */
[C---:B------:R-:W-:Y:S02]  /*0b80*/  IADD3 R10, P1, PT, R8.reuse, UR10, RZ ;  /* 0x0000000a080a7c10 */ /* 0x040fe4000ff3e0ff */
[----:B------:R-:W-:Y:S02]  /*0b90*/  LEA.HI.X.SX32 R3, R11, UR11, 0x1, P0 ;  /* 0x0000000b0b037c11 */ /* 0x000fe400080f0eff */
[----:B------:R-:W-:-:S03]  /*0ba0*/  LEA.HI.X.SX32 R11, R8, UR11, 0x1, P1 ;  /* 0x0000000b080b7c11 */ /* 0x000fc600088f0eff */
[----:B------:R-:W2:Y:S04]  /*0bb0*/  LDG.E.U8 R8, desc[UR8][R2.64] ;  /* 0x0000000802087981 */ /* 0x000ea8000c1e1100 */
[----:B------:R-:W2:Y:S02]  /*0bc0*/  LDG.E.U8 R11, desc[UR8][R10.64] ;  /* 0x000000080a0b7981 */ /* 0x000ea4000c1e1100 */
[----:B--2---:R-:W-:-:S04]  /*0bd0*/  LOP3.LUT P0, RZ, R11, 0xff, R8, 0xc8, !PT ;  /* 0x000000ff0bff7812 */ /* 0x004fc8000780c808 */
[----:B------:R-:W-:-:S05]  /*0be0*/  SEL R13, RZ, 0x1, !P0 ;  /* 0x00000001ff0d7807 */ /* 0x000fca0004000000 */
[----:B------:R3:W-:Y:S04]  /*0bf0*/  STG.E.U8 desc[UR8][R2.64], R13 ;  /* 0x0000000d02007986 */ /* 0x0007e8000c101108 */
.L_x_83:
[----:B------:R-:W-:Y:S05]  /*0c00*/  BSYNC.RECONVERGENT B0 ;  /* 0x0000000000007941 */ /* 0x000fea0003800200 */
.L_x_82:
[----:B------:R-:W-:-:S05]  /*0c10*/  VIADD R5, R5, 0x1 ;  /* 0x0000000105057836 */ /* 0x000fca0000000000 */
[----:B---3--:R-:W-:-:S04]  /*0c20*/  I2FP.F32.U32 R3, R5 ;  /* 0x0000000500037245 */ /* 0x008fc80000201000 */
[----:B------:R-:W-:-:S13]  /*0c30*/  FSETP.GT.AND P0, PT, R0, R3, PT ;  /* 0x000000030000720b */ /* 0x000fda0003f04000 */
[----:B------:R-:W-:Y:S05]  /*0c40*/  @P0 BRA `(.L_x_84) ;  /* 0xfffffff400a80947 */ /* 0x000fea000383ffff */
.L_x_76:
[----:B------:R-:W-:Y:S06]  /*0c50*/  BAR.SYNC.DEFER_BLOCKING 0x0 ;  /* 0x0000000000007b1d */ /* 0x000fec0000010000 */
[----:B------:R-:W-:Y:S05]  /*0c60*/  EXIT ;  /* 0x000000000000794d */ /* 0x000fea0003800000 */
        .weak           $__internal_0_$__cuda_sm20_div_s64
        .type           $__internal_0_$__cuda_sm20_div_s64,@function
        .size           $__internal_0_$__cuda_sm20_div_s64,(.L_x_86 - $__internal_0_$__cuda_sm20_div_s64)
$__internal_0_$__cuda_sm20_div_s64:
[----:B------:R-:W-:Y:S02]  /*0c70*/  UMOV UR5, URZ ;  /* 0x000000ff00057c82 */ /* 0x000fe40008000000 */
[----:B------:R-:W0:Y:S08]  /*0c80*/  I2F.U64.RP R6, UR4 ;  /* 0x0000000400067d12 */ /* 0x000e300008309000 */
[----:B0-----:R-:W0:Y:S02]  /*0c90*/  MUFU.RCP R6, R6 ;  /* 0x0000000600067308 */ /* 0x001e240000001000 */
[----:B0-----:R-:W-:-:S06]  /*0ca0*/  IADD3 R4, PT, PT, R6, 0x1ffffffe, RZ ;  /* 0x1ffffffe06047810 */ /* 0x001fcc0007ffe0ff */
[----:B------:R-:W0:Y:S02]  /*0cb0*/  F2I.U64.TRUNC R4, R4 ;  /* 0x0000000400047311 */ /* 0x000e24000020d800 */
[----:B0-----:R-:W-:-:S04]  /*0cc0*/  IMAD.WIDE.U32 R2, R4, UR4, RZ ;  /* 0x0000000404027c25 */ /* 0x001fc8000f8e00ff */
[----:B------:R-:W-:Y:S01]  /*0cd0*/  IMAD R3, R5, UR4, R3 ;  /* 0x0000000405037c24 */ /* 0x000fe2000f8e0203 */
[----:B------:R-:W-:-:S05]  /*0ce0*/  IADD3 R7, P0, PT, RZ, -R2, RZ ;  /* 0x80000002ff077210 */ /* 0x000fca0007f1e0ff */
[----:B------:R-:W-:-:S04]  /*0cf0*/  IMAD.HI.U32 R2, R4, R7, RZ ;  /* 0x0000000704027227 */ /* 0x000fc800078e00ff */
[----:B------:R-:W-:Y:S02]  /*0d00*/  IMAD.X R9, RZ, RZ, ~R3, P0 ;  /* 0x000000ffff097224 */ /* 0x000fe400000e0e03 */
[----:B------:R-:W-:Y:S02]  /*0d10*/  IMAD.MOV.U32 R3, RZ, RZ, R4 ;  /* 0x000000ffff037224 */ /* 0x000fe400078e0004 */
[-C--:B------:R-:W-:Y:S02]  /*0d20*/  IMAD R11, R5, R9.reuse, RZ ;  /* 0x00000009050b7224 */ /* 0x080fe400078e02ff */
[----:B------:R-:W-:-:S04]  /*0d30*/  IMAD.WIDE.U32 R2, P0, R4, R9, R2 ;  /* 0x0000000904027225 */ /* 0x000fc80007800002 */
[----:B------:R-:W-:-:S04]  /*0d40*/  IMAD.HI.U32 R9, R5, R9, RZ ;  /* 0x0000000905097227 */ /* 0x000fc800078e00ff */
[----:B------:R-:W-:-:S04]  /*0d50*/  IMAD.HI.U32 R2, P1, R5, R7, R2 ;  /* 0x0000000705027227 */ /* 0x000fc80007820002 */
[----:B------:R-:W-:Y:S01]  /*0d60*/  IMAD.X R6, R9, 0x1, R5, P0 ;  /* 0x0000000109067824 */ /* 0x000fe200000e0605 */
[----:B------:R-:W-:Y:S02]  /*0d70*/  IADD3 R7, P2, PT, R11, R2, RZ ;  /* 0x000000020b077210 */ /* 0x000fe40007f5e0ff */
[----:B------:R-:W0:Y:S02]  /*0d80*/  LDC.64 R2, c[0x0][0x390] ;  /* 0x0000e400ff027b82 */ /* 0x000e240000000a00 */
[----:B------:R-:W-:Y:S01]  /*0d90*/  IADD3.X R9, PT, PT, RZ, RZ, R6, P2, P1 ;  /* 0x000000ffff097210 */ /* 0x000fe200017e2406 */
[----:B------:R-:W-:-:S03]  /*0da0*/  IMAD.WIDE.U32 R4, R7, UR4, RZ ;  /* 0x0000000407047c25 */ /* 0x000fc6000f8e00ff */
[----:B------:R-:W-:Y:S01]  /*0db0*/  IADD3 R13, P0, PT, RZ, -R4, RZ ;  /* 0x80000004ff0d7210 */ /* 0x000fe20007f1e0ff */
[----:B------:R-:W-:-:S04]  /*0dc0*/  IMAD R4, R9, UR4, R5 ;  /* 0x0000000409047c24 */ /* 0x000fc8000f8e0205 */
[----:B------:R-:W-:-:S04]  /*0dd0*/  IMAD.HI.U32 R6, R7, R13, RZ ;  /* 0x0000000d07067227 */ /* 0x000fc800078e00ff */
[----:B------:R-:W-:-:S04]  /*0de0*/  IMAD.X R4, RZ, RZ, ~R4, P0 ;  /* 0x000000ffff047224 */ /* 0x000fc800000e0e04 */
[----:B------:R-:W-:Y:S01]  /*0df0*/  IMAD.WIDE.U32 R6, P0, R7, R4, R6 ;  /* 0x0000000407067225 */ /* 0x000fe20007800006 */
[----:B0-----:R-:W-:-:S03]  /*0e00*/  ISETP.GE.AND P1, PT, R3, RZ, PT ;  /* 0x000000ff0300720c */ /* 0x001fc60003f26270 */
[C---:B------:R-:W-:Y:S01]  /*0e10*/  IMAD R8, R9.reuse, R4, RZ ;  /* 0x0000000409087224 */ /* 0x040fe200078e02ff */
[----:B------:R-:W-:Y:S01]  /*0e20*/  IADD3 R11, P4, PT, RZ, -R2, RZ ;  /* 0x80000002ff0b7210 */ /* 0x000fe20007f9e0ff */
[----:B------:R-:W-:-:S03]  /*0e30*/  IMAD.HI.U32 R5, P2, R9, R13, R6 ;  /* 0x0000000d09057227 */ /* 0x000fc60007840006 */
[----:B------:R-:W-:Y:S01]  /*0e40*/  SEL R6, R11, R2, !P1 ;  /* 0x000000020b067207 */ /* 0x000fe20004800000 */
[----:B------:R-:W-:Y:S01]  /*0e50*/  IMAD.HI.U32 R4, R9, R4, RZ ;  /* 0x0000000409047227 */ /* 0x000fe200078e00ff */
[----:B------:R-:W-:-:S03]  /*0e60*/  IADD3 R5, P3, PT, R8, R5, RZ ;  /* 0x0000000508057210 */ /* 0x000fc60007f7e0ff */
[----:B------:R-:W-:Y:S01]  /*0e70*/  IMAD.X R8, RZ, RZ, ~R3, P4 ;  /* 0x000000ffff087224 */ /* 0x000fe200020e0e03 */
[----:B------:R-:W-:Y:S01]  /*0e80*/  IADD3.X R9, PT, PT, R4, R9, RZ, P0, !PT ;  /* 0x0000000904097210 */ /* 0x000fe200007fe4ff */
[----:B------:R-:W-:-:S03]  /*0e90*/  IMAD.HI.U32 R2, R5, R6, RZ ;  /* 0x0000000605027227 */ /* 0x000fc600078e00ff */
[----:B------:R-:W-:Y:S01]  /*0ea0*/  SEL R8, R8, R3, !P1 ;  /* 0x0000000308087207 */ /* 0x000fe20004800000 */
[----:B------:R-:W-:Y:S01]  /*0eb0*/  IMAD.MOV.U32 R3, RZ, RZ, RZ ;  /* 0x000000ffff037224 */ /* 0x000fe200078e00ff */
[----:B------:R-:W-:-:S03]  /*0ec0*/  IADD3.X R9, PT, PT, RZ, RZ, R9, P3, P2 ;  /* 0x000000ffff097210 */ /* 0x000fc60001fe4409 */
[----:B------:R-:W-:-:S04]  /*0ed0*/  IMAD.WIDE.U32 R2, R5, R8, R2 ;  /* 0x0000000805027225 */ /* 0x000fc800078e0002 */
[C---:B------:R-:W-:Y:S02]  /*0ee0*/  IMAD R5, R9.reuse, R8, RZ ;  /* 0x0000000809057224 */ /* 0x040fe400078e02ff */
[----:B------:R-:W-:-:S04]  /*0ef0*/  IMAD.HI.U32 R2, P0, R9, R6, R2 ;  /* 0x0000000609027227 */ /* 0x000fc80007800002 */
[----:B------:R-:W-:Y:S01]  /*0f00*/  IMAD.HI.U32 R9, R9, R8, RZ ;  /* 0x0000000809097227 */ /* 0x000fe200078e00ff */
[----:B------:R-:W-:-:S03]  /*0f10*/  IADD3 R4, P2, PT, R5, R2, RZ ;  /* 0x0000000205047210 */ /* 0x000fc60007f5e0ff */
[----:B------:R-:W-:-:S04]  /*0f20*/  IMAD.X R2, RZ, RZ, R9, P0 ;  /* 0x000000ffff027224 */ /* 0x000fc800000e0609 */
[----:B------:R-:W-:Y:S02]  /*0f30*/  IMAD.X R5, RZ, RZ, R2, P2 ;  /* 0x000000ffff057224 */ /* 0x000fe400010e0602 */
[----:B------:R-:W-:-:S04]  /*0f40*/  IMAD.WIDE.U32 R2, R4, UR4, RZ ;  /* 0x0000000404027c25 */ /* 0x000fc8000f8e00ff */
[----:B------:R-:W-:Y:S01]  /*0f50*/  IMAD R3, R5, UR4, R3 ;  /* 0x0000000405037c24 */ /* 0x000fe2000f8e0203 */
[----:B------:R-:W-:-:S04]  /*0f60*/  IADD3 R9, P0, PT, -R2, R6, RZ ;  /* 0x0000000602097210 */ /* 0x000fc80007f1e1ff */
[C---:B------:R-:W-:Y:S01]  /*0f70*/  IADD3 R6, P2, PT, R9.reuse, -UR4, RZ ;  /* 0x8000000409067c10 */ /* 0x040fe2000ff5e0ff */
[----:B------:R-:W-:Y:S01]  /*0f80*/  IMAD.X R8, R8, 0x1, ~R3, P0 ;  /* 0x0000000108087824 */ /* 0x000fe200000e0e03 */
[----:B------:R-:W-:Y:S02]  /*0f90*/  ISETP.GE.U32.AND P0, PT, R9, UR4, PT ;  /* 0x0000000409007c0c */ /* 0x000fe4000bf06070 */
[----:B------:R-:W-:Y:S02]  /*0fa0*/  IADD3 R3, P3, PT, R4, 0x1, RZ ;  /* 0x0000000104037810 */ /* 0x000fe40007f7e0ff */
[C---:B------:R-:W-:Y:S02]  /*0fb0*/  ISETP.GE.U32.AND.EX P0, PT, R8.reuse, RZ, PT, P0 ;  /* 0x000000ff0800720c */ /* 0x040fe40003f06100 */
[----:B------:R-:W-:Y:S01]  /*0fc0*/  IADD3.X R7, PT, PT, R8, -0x1, RZ, P2, !PT ;  /* 0xffffffff08077810 */ /* 0x000fe200017fe4ff */
[----:B------:R-:W-:Y:S01]  /*0fd0*/  IMAD.X R2, RZ, RZ, R5, P3 ;  /* 0x000000ffff027224 */ /* 0x000fe200018e0605 */
[----:B------:R-:W-:-:S02]  /*0fe0*/  SEL R6, R6, R9, P0 ;  /* 0x0000000906067207 */ /* 0x000fc40000000000 */
[----:B------:R-:W-:Y:S02]  /*0ff0*/  SEL R7, R7, R8, P0 ;  /* 0x0000000807077207 */ /* 0x000fe40000000000 */
[----:B------:R-:W-:Y:S02]  /*1000*/  SEL R3, R3, R4, P0 ;  /* 0x0000000403037207 */ /* 0x000fe40000000000 */
[----:B------:R-:W-:Y:S02]  /*1010*/  ISETP.GE.U32.AND P2, PT, R6, UR4, PT ;  /* 0x0000000406007c0c */ /* 0x000fe4000bf46070 */
[----:B------:R-:W-:Y:S02]  /*1020*/  SEL R2, R2, R5, P0 ;  /* 0x0000000502027207 */ /* 0x000fe40000000000 */
[----:B------:R-:W-:Y:S02]  /*1030*/  IADD3 R4, P3, PT, R3, 0x1, RZ ;  /* 0x0000000103047810 */ /* 0x000fe40007f7e0ff */
[----:B------:R-:W-:-:S02]  /*1040*/  ISETP.GE.U32.AND.EX P0, PT, R7, RZ, PT, P2 ;  /* 0x000000ff0700720c */ /* 0x000fc40003f06120 */
[-C--:B------:R-:W-:Y:S02]  /*1050*/  IADD3.X R5, PT, PT, RZ, R2.reuse, RZ, P3, !PT ;  /* 0x00000002ff057210 */ /* 0x080fe40001ffe4ff */
[----:B------:R-:W-:Y:S02]  /*1060*/  SEL R4, R4, R3, P0 ;  /* 0x0000000304047207 */ /* 0x000fe40000000000 */
[----:B------:R-:W-:Y:S02]  /*1070*/  SEL R5, R5, R2, P0 ;  /* 0x0000000205057207 */ /* 0x000fe40000000000 */
[-C--:B------:R-:W-:Y:S02]  /*1080*/  IADD3 R3, P2, PT, RZ, -R4.reuse, RZ ;  /* 0x80000004ff037210 */ /* 0x080fe40007f5e0ff */
[----:B------:R-:W-:Y:S02]  /*1090*/  ISETP.NE.U32.AND P0, PT, RZ, UR4, PT ;  /* 0x00000004ff007c0c */ /* 0x000fe4000bf05070 */
[----:B------:R-:W-:Y:S01]  /*10a0*/  SEL R4, R3, R4, !P1 ;  /* 0x0000000403047207 */ /* 0x000fe20004800000 */
[----:B------:R-:W-:Y:S01]  /*10b0*/  IMAD.X R2, RZ, RZ, ~R5, P2 ;  /* 0x000000ffff027224 */ /* 0x000fe200010e0e05 */
[----:B------:R-:W-:Y:S01]  /*10c0*/  ISETP.NE.AND.EX P0, PT, RZ, RZ, PT, P0 ;  /* 0x000000ffff00720c */ /* 0x000fe20003f05300 */
[----:B------:R-:W-:-:S03]  /*10d0*/  IMAD.MOV.U32 R3, RZ, RZ, 0x0 ;  /* 0x00000000ff037424 */ /* 0x000fc600078e00ff */
[----:B------:R-:W-:Y:S01]  /*10e0*/  SEL R5, R2, R5, !P1 ;  /* 0x0000000502057207 */ /* 0x000fe20004800000 */
[----:B------:R-:W-:Y:S01]  /*10f0*/  IMAD.MOV.U32 R2, RZ, RZ, R0 ;  /* 0x000000ffff027224 */ /* 0x000fe200078e0000 */
[----:B------:R-:W-:Y:S02]  /*1100*/  SEL R4, R4, 0xffffffff, P0 ;  /* 0xffffffff04047807 */ /* 0x000fe40000000000 */
[----:B------:R-:W-:Y:S01]  /*1110*/  SEL R5, R5, 0xffffffff, P0 ;  /* 0xffffffff05057807 */ /* 0x000fe20000000000 */
[----:B------:R-:W-:Y:S06]  /*1120*/  RET.REL.NODEC R2 `(_Z5provaPbilPi) ;  /* 0xffffffec02b47950 */ /* 0x000fec0003c3ffff */
.L_x_85:
        /* <DEDUP_REMOVED lines=13> */
.L_x_86:


//--------------------- .nv.global.init           --------------------------
	.section	.nv.global.init,"aw",@progbits
.nv.global.init:
	.type		$str$2,@object
	.size		$str$2,($str$1 - $str$2)
$str$2:
        /*0000*/ 	.byte	0x48, 0x6f, 0x20, 0x63, 0x6f, 0x6e, 0x74, 0x72, 0x6f, 0x6c, 0x6c, 0x61, 0x74, 0x6f, 0x20, 0x6c
        /*0010*/ 	.byte	0x61, 0x20, 0x64, 0x69, 0x61, 0x67, 0x6f, 0x6e, 0x61, 0x6c, 0x65, 0x0a, 0x00
	.type		$str$1,@object
	.size		$str$1,($str - $str$1)
$str$1:
        /*001d*/ 	.byte	0x51, 0x75, 0x69, 0x6e, 0x64, 0x69, 0x20, 0x74, 0x65, 0x6f, 0x72, 0x69, 0x63, 0x61, 0x6d, 0x65
        /*002d*/ 	.byte	0x6e, 0x74, 0x65, 0x20, 0x6e, 0x6f, 0x6e, 0x20, 0x63, 0x69, 0x20, 0x73, 0x6f, 0x6e, 0x6f, 0x20
        /*003d*/ 	.byte	0x73, 0x6f, 0x6c, 0x75, 0x7a, 0x69, 0x6f, 0x6e, 0x69, 0x0a, 0x0a, 0x00
	.type		$str,@object
	.size		$str,(.L_0 - $str)
$str:
        /*0049*/ 	.byte	0x4e, 0x65, 0x6c, 0x6c, 0x61, 0x20, 0x70, 0x6f, 0x73, 0x69, 0x7a, 0x69, 0x6f, 0x6e, 0x65, 0x20
        /*0059*/ 	.byte	0x25, 0x64, 0x20, 0x65, 0x20, 0x6e, 0x65, 0x6c, 0x6c, 0x61, 0x20, 0x70, 0x6f, 0x73, 0x69, 0x7a
        /*0069*/ 	.byte	0x69, 0x6f, 0x6e, 0x65, 0x20, 0x25, 0x64, 0x20, 0x68, 0x61, 0x6e, 0x6e, 0x6f, 0x20, 0x65, 0x6e
        /*0079*/ 	.byte	0x74, 0x72, 0x61, 0x6d, 0x62, 0x69, 0x20, 0x31, 0x0a, 0x00
.L_0:


//--------------------- .nv.shared.reserved.0     --------------------------
	.section	.nv.shared.reserved.0,"aw",@nobits
	.weak		__nv_reservedSMEM_offset_0_alias
	.size		__nv_reservedSMEM_offset_0_alias, 0, 64
	.other		__nv_reservedSMEM_offset_0_alias,@"STO_CUDA_RESERVED_SHARED STV_DEFAULT"
__nv_reservedSMEM_offset_0_alias:
	.zero		0
	.zero		64


//--------------------- .nv.constant0._Z17controlloNuovaSolPiS_iiS_ --------------------------
	.section	.nv.constant0._Z17controlloNuovaSolPiS_iiS_,"a",@progbits
	.sectionflags	@""
	.align	4
.nv.constant0._Z17controlloNuovaSolPiS_iiS_:
	.zero		928


//--------------------- .nv.constant0._Z11newSolutionPi --------------------------
	.section	.nv.constant0._Z11newSolutionPi,"a",@progbits
	.sectionflags	@""
	.align	4
.nv.constant0._Z11newSolutionPi:
	.zero		904


//--------------------- .nv.constant0._Z18copiaSoluzioneProxPiS_ii --------------------------
	.section	.nv.constant0._Z18copiaSoluzioneProxPiS_ii,"a",@progbits
	.sectionflags	@""
	.align	4
.nv.constant0._Z18copiaSoluzioneProxPiS_ii:
	.zero		920


//--------------------- .nv.constant0._Z18salvaSoluzioneProxPiS_ii --------------------------
	.section	.nv.constant0._Z18salvaSoluzioneProxPiS_ii,"a",@progbits
	.sectionflags	@""
	.align	4
.nv.constant0._Z18salvaSoluzioneProxPiS_ii:
	.zero		920


//--------------------- .nv.constant0._Z11completaSolPiiPb --------------------------
	.section	.nv.constant0._Z11completaSolPiiPb,"a",@progbits
	.sectionflags	@""
	.align	4
.nv.constant0._Z11completaSolPiiPb:
	.zero		920


//--------------------- .nv.constant0._Z13checkSolutionPiiS_Pb --------------------------
	.section	.nv.constant0._Z13checkSolutionPiiS_Pb,"a",@progbits
	.sectionflags	@""
	.align	4
.nv.constant0._Z13checkSolutionPiiS_Pb:
	.zero		928


//--------------------- .nv.constant0._Z8checkRowPbPiiS0_S_S_ --------------------------
	.section	.nv.constant0._Z8checkRowPbPiiS0_S_S_,"a",@progbits
	.sectionflags	@""
	.align	4
.nv.constant0._Z8checkRowPbPiiS0_S_S_:
	.zero		944


//--------------------- .nv.constant0._Z14checkDiagonalePbi --------------------------
	.section	.nv.constant0._Z14checkDiagonalePbi,"a",@progbits
	.sectionflags	@""
	.align	4
.nv.constant0._Z14checkDiagonalePbi:
	.zero		908


//--------------------- .nv.constant0._Z5provaPbilPi --------------------------
	.section	.nv.constant0._Z5provaPbilPi,"a",@progbits
	.sectionflags	@""
	.align	4
.nv.constant0._Z5provaPbilPi:
	.zero		928


//--------------------- SYMBOLS --------------------------

	.type		.nv.reservedSmem.offset0,@object
	.size		.nv.reservedSmem.offset0,0x4
	.type		vprintf,@function
